//
// Generated by NVIDIA NVVM Compiler
//
// Compiler Build ID: CL-36424714
// Cuda compilation tools, release 13.0, V13.0.88
// Based on NVVM 20.0.0
//

.version 9.0
.target sm_100
.address_size 64

	// .globl	_Z15SumWithinBlocksiPKdPd
.global .align 4 .b8 precalc_xorwow_matrix[102400];
.global .align 4 .b8 precalc_xorwow_offset_matrix[102400];
.global .align 4 .b8 mrg32k3aM1[2304];
.global .align 4 .b8 mrg32k3aM2[2304];
.global .align 4 .b8 mrg32k3aM1SubSeq[2016];
.global .align 4 .b8 mrg32k3aM2SubSeq[2016];
.global .align 4 .b8 mrg32k3aM1Seq[2304];
.global .align 4 .b8 mrg32k3aM2Seq[2304];
.const .align 8 .b8 __cr_lgamma_table[72];
// _ZZ15SumWithinBlocksiPKdPdE5sdata has been demoted

.visible .entry _Z15SumWithinBlocksiPKdPd(
	.param .u32 _Z15SumWithinBlocksiPKdPd_param_0,
	.param .u64 .ptr .align 1 _Z15SumWithinBlocksiPKdPd_param_1,
	.param .u64 .ptr .align 1 _Z15SumWithinBlocksiPKdPd_param_2
)
{
	.reg .pred 	%p<13>;
	.reg .b32 	%r<45>;
	.reg .b64 	%rd<15>;
	.reg .b64 	%fd<29>;
	// demoted variable
	.shared .align 8 .b8 _ZZ15SumWithinBlocksiPKdPdE5sdata[16384];
	ld.param.u32 	%r20, [_Z15SumWithinBlocksiPKdPd_param_0];
	ld.param.u64 	%rd3, [_Z15SumWithinBlocksiPKdPd_param_1];
	ld.param.u64 	%rd2, [_Z15SumWithinBlocksiPKdPd_param_2];
	cvta.to.global.u64 	%rd1, %rd3;
	mov.u32 	%r1, %ntid.x;
	mov.u32 	%r21, %nctaid.x;
	mul.lo.s32 	%r2, %r1, %r21;
	mov.u32 	%r3, %ctaid.x;
	mov.u32 	%r4, %tid.x;
	mad.lo.s32 	%r42, %r1, %r3, %r4;
	setp.ge.s32 	%p1, %r42, %r20;
	mov.f64 	%fd28, 0d0000000000000000;
	@%p1 bra 	$L__BB0_7;
	add.s32 	%r22, %r42, %r2;
	max.s32 	%r23, %r20, %r22;
	setp.lt.s32 	%p2, %r22, %r20;
	selp.u32 	%r24, 1, 0, %p2;
	add.s32 	%r25, %r22, %r24;
	sub.s32 	%r26, %r23, %r25;
	div.u32 	%r27, %r26, %r2;
	add.s32 	%r6, %r27, %r24;
	and.b32  	%r28, %r6, 3;
	setp.eq.s32 	%p3, %r28, 3;
	mov.f64 	%fd28, 0d0000000000000000;
	@%p3 bra 	$L__BB0_4;
	add.s32 	%r29, %r6, 1;
	and.b32  	%r30, %r29, 3;
	neg.s32 	%r40, %r30;
	mov.f64 	%fd28, 0d0000000000000000;
$L__BB0_3:
	.pragma "nounroll";
	mul.wide.s32 	%rd4, %r42, 8;
	add.s64 	%rd5, %rd1, %rd4;
	ld.global.f64 	%fd12, [%rd5];
	add.f64 	%fd28, %fd28, %fd12;
	add.s32 	%r42, %r42, %r2;
	add.s32 	%r40, %r40, 1;
	setp.ne.s32 	%p4, %r40, 0;
	@%p4 bra 	$L__BB0_3;
$L__BB0_4:
	setp.lt.u32 	%p5, %r6, 3;
	@%p5 bra 	$L__BB0_7;
	mul.wide.s32 	%rd8, %r2, 8;
	shl.b32 	%r31, %r2, 2;
$L__BB0_6:
	mul.wide.s32 	%rd6, %r42, 8;
	add.s64 	%rd7, %rd1, %rd6;
	ld.global.f64 	%fd13, [%rd7];
	add.f64 	%fd14, %fd28, %fd13;
	add.s64 	%rd9, %rd7, %rd8;
	ld.global.f64 	%fd15, [%rd9];
	add.f64 	%fd16, %fd14, %fd15;
	add.s64 	%rd10, %rd9, %rd8;
	ld.global.f64 	%fd17, [%rd10];
	add.f64 	%fd18, %fd16, %fd17;
	add.s64 	%rd11, %rd10, %rd8;
	ld.global.f64 	%fd19, [%rd11];
	add.f64 	%fd28, %fd18, %fd19;
	add.s32 	%r42, %r31, %r42;
	setp.lt.s32 	%p6, %r42, %r20;
	@%p6 bra 	$L__BB0_6;
$L__BB0_7:
	shl.b32 	%r32, %r4, 3;
	mov.u32 	%r33, _ZZ15SumWithinBlocksiPKdPdE5sdata;
	add.s32 	%r15, %r33, %r32;
	st.shared.f64 	[%r15], %fd28;
	bar.sync 	0;
	add.s32 	%r16, %r1, -1;
	setp.eq.s32 	%p7, %r16, 0;
	@%p7 bra 	$L__BB0_12;
	clz.b32 	%r34, %r16;
	sub.s32 	%r35, 32, %r34;
	mov.b32 	%r36, 1;
	shl.b32 	%r44, %r36, %r35;
$L__BB0_9:
	shr.u32 	%r19, %r44, 1;
	setp.ge.u32 	%p8, %r4, %r19;
	add.s32 	%r37, %r19, %r4;
	setp.ge.u32 	%p9, %r37, %r1;
	or.pred  	%p10, %p8, %p9;
	@%p10 bra 	$L__BB0_11;
	shl.b32 	%r38, %r19, 3;
	add.s32 	%r39, %r15, %r38;
	ld.shared.f64 	%fd20, [%r39];
	ld.shared.f64 	%fd21, [%r15];
	add.f64 	%fd22, %fd20, %fd21;
	st.shared.f64 	[%r15], %fd22;
$L__BB0_11:
	bar.sync 	0;
	setp.gt.u32 	%p11, %r44, 3;
	mov.u32 	%r44, %r19;
	@%p11 bra 	$L__BB0_9;
$L__BB0_12:
	setp.ne.s32 	%p12, %r4, 0;
	@%p12 bra 	$L__BB0_14;
	ld.shared.f64 	%fd23, [_ZZ15SumWithinBlocksiPKdPdE5sdata];
	cvta.to.global.u64 	%rd12, %rd2;
	mul.wide.u32 	%rd13, %r3, 8;
	add.s64 	%rd14, %rd12, %rd13;
	st.global.f64 	[%rd14], %fd23;
$L__BB0_14:
	ret;

}
	// .globl	_Z7initranjP17curandStateXORWOW
.visible .entry _Z7initranjP17curandStateXORWOW(
	.param .u32 _Z7initranjP17curandStateXORWOW_param_0,
	.param .u64 .ptr .align 1 _Z7initranjP17curandStateXORWOW_param_1
)
{
	.reg .pred 	%p<24>;
	.reg .b32 	%r<409>;
	.reg .b64 	%rd<18>;

	ld.param.u32 	%r182, [_Z7initranjP17curandStateXORWOW_param_0];
	ld.param.u64 	%rd8, [_Z7initranjP17curandStateXORWOW_param_1];
	cvta.to.global.u64 	%rd9, %rd8;
	mov.u32 	%r183, %ntid.x;
	mov.u32 	%r184, %ctaid.x;
	mov.u32 	%r185, %tid.x;
	mad.lo.s32 	%r186, %r183, %r184, %r185;
	cvt.s64.s32 	%rd17, %r186;
	mul.wide.s32 	%rd10, %r186, 48;
	add.s64 	%rd2, %rd9, %rd10;
	xor.b32  	%r187, %r182, -1429050551;
	mul.lo.s32 	%r188, %r187, 1099087573;
	add.s32 	%r189, %r188, -638133224;
	add.s32 	%r190, %r188, 123456789;
	st.global.v2.u32 	[%rd2], {%r189, %r190};
	xor.b32  	%r191, %r188, 362436069;
	mov.b32 	%r192, -123459836;
	st.global.v2.u32 	[%rd2+8], {%r191, %r192};
	add.s32 	%r193, %r188, 5783321;
	mov.b32 	%r194, -589760388;
	st.global.v2.u32 	[%rd2+16], {%r194, %r193};
	setp.eq.s32 	%p1, %r186, 0;
	@%p1 bra 	$L__BB1_42;
	mov.b32 	%r315, 0;
	mov.u64 	%rd12, precalc_xorwow_matrix;
$L__BB1_2:
	and.b64  	%rd4, %rd17, 3;
	setp.eq.s64 	%p2, %rd4, 0;
	@%p2 bra 	$L__BB1_41;
	mul.wide.u32 	%rd11, %r315, 3200;
	add.s64 	%rd5, %rd12, %rd11;
	cvt.u32.u64 	%r2, %rd4;
	mov.b32 	%r316, 0;
$L__BB1_4:
	mov.b32 	%r329, 0;
	mov.u32 	%r330, %r329;
	mov.u32 	%r331, %r329;
	mov.u32 	%r332, %r329;
	mov.u32 	%r333, %r329;
	mov.u32 	%r322, %r329;
$L__BB1_5:
	mul.wide.u32 	%rd13, %r322, 4;
	add.s64 	%rd14, %rd2, %rd13;
	ld.global.u32 	%r10, [%rd14+4];
	shl.b32 	%r11, %r322, 5;
	mov.b32 	%r328, 0;
$L__BB1_6:
	.pragma "nounroll";
	shr.u32 	%r199, %r10, %r328;
	and.b32  	%r200, %r199, 1;
	setp.eq.b32 	%p3, %r200, 1;
	not.pred 	%p4, %p3;
	add.s32 	%r201, %r11, %r328;
	mul.lo.s32 	%r202, %r201, 5;
	mul.wide.u32 	%rd15, %r202, 4;
	add.s64 	%rd6, %rd5, %rd15;
	@%p4 bra 	$L__BB1_8;
	ld.global.u32 	%r203, [%rd6];
	xor.b32  	%r333, %r333, %r203;
	ld.global.u32 	%r204, [%rd6+4];
	xor.b32  	%r332, %r332, %r204;
	ld.global.u32 	%r205, [%rd6+8];
	xor.b32  	%r331, %r331, %r205;
	ld.global.u32 	%r206, [%rd6+12];
	xor.b32  	%r330, %r330, %r206;
	ld.global.u32 	%r207, [%rd6+16];
	xor.b32  	%r329, %r329, %r207;
$L__BB1_8:
	and.b32  	%r209, %r199, 2;
	setp.eq.s32 	%p5, %r209, 0;
	@%p5 bra 	$L__BB1_10;
	ld.global.u32 	%r210, [%rd6+20];
	xor.b32  	%r333, %r333, %r210;
	ld.global.u32 	%r211, [%rd6+24];
	xor.b32  	%r332, %r332, %r211;
	ld.global.u32 	%r212, [%rd6+28];
	xor.b32  	%r331, %r331, %r212;
	ld.global.u32 	%r213, [%rd6+32];
	xor.b32  	%r330, %r330, %r213;
	ld.global.u32 	%r214, [%rd6+36];
	xor.b32  	%r329, %r329, %r214;
$L__BB1_10:
	and.b32  	%r216, %r199, 4;
	setp.eq.s32 	%p6, %r216, 0;
	@%p6 bra 	$L__BB1_12;
	ld.global.u32 	%r217, [%rd6+40];
	xor.b32  	%r333, %r333, %r217;
	ld.global.u32 	%r218, [%rd6+44];
	xor.b32  	%r332, %r332, %r218;
	ld.global.u32 	%r219, [%rd6+48];
	xor.b32  	%r331, %r331, %r219;
	ld.global.u32 	%r220, [%rd6+52];
	xor.b32  	%r330, %r330, %r220;
	ld.global.u32 	%r221, [%rd6+56];
	xor.b32  	%r329, %r329, %r221;
$L__BB1_12:
	and.b32  	%r223, %r199, 8;
	setp.eq.s32 	%p7, %r223, 0;
	@%p7 bra 	$L__BB1_14;
	ld.global.u32 	%r224, [%rd6+60];
	xor.b32  	%r333, %r333, %r224;
	ld.global.u32 	%r225, [%rd6+64];
	xor.b32  	%r332, %r332, %r225;
	ld.global.u32 	%r226, [%rd6+68];
	xor.b32  	%r331, %r331, %r226;
	ld.global.u32 	%r227, [%rd6+72];
	xor.b32  	%r330, %r330, %r227;
	ld.global.u32 	%r228, [%rd6+76];
	xor.b32  	%r329, %r329, %r228;
$L__BB1_14:
	and.b32  	%r230, %r199, 16;
	setp.eq.s32 	%p8, %r230, 0;
	@%p8 bra 	$L__BB1_16;
	ld.global.u32 	%r231, [%rd6+80];
	xor.b32  	%r333, %r333, %r231;
	ld.global.u32 	%r232, [%rd6+84];
	xor.b32  	%r332, %r332, %r232;
	ld.global.u32 	%r233, [%rd6+88];
	xor.b32  	%r331, %r331, %r233;
	ld.global.u32 	%r234, [%rd6+92];
	xor.b32  	%r330, %r330, %r234;
	ld.global.u32 	%r235, [%rd6+96];
	xor.b32  	%r329, %r329, %r235;
$L__BB1_16:
	and.b32  	%r237, %r199, 32;
	setp.eq.s32 	%p9, %r237, 0;
	@%p9 bra 	$L__BB1_18;
	ld.global.u32 	%r238, [%rd6+100];
	xor.b32  	%r333, %r333, %r238;
	ld.global.u32 	%r239, [%rd6+104];
	xor.b32  	%r332, %r332, %r239;
	ld.global.u32 	%r240, [%rd6+108];
	xor.b32  	%r331, %r331, %r240;
	ld.global.u32 	%r241, [%rd6+112];
	xor.b32  	%r330, %r330, %r241;
	ld.global.u32 	%r242, [%rd6+116];
	xor.b32  	%r329, %r329, %r242;
$L__BB1_18:
	and.b32  	%r244, %r199, 64;
	setp.eq.s32 	%p10, %r244, 0;
	@%p10 bra 	$L__BB1_20;
	ld.global.u32 	%r245, [%rd6+120];
	xor.b32  	%r333, %r333, %r245;
	ld.global.u32 	%r246, [%rd6+124];
	xor.b32  	%r332, %r332, %r246;
	ld.global.u32 	%r247, [%rd6+128];
	xor.b32  	%r331, %r331, %r247;
	ld.global.u32 	%r248, [%rd6+132];
	xor.b32  	%r330, %r330, %r248;
	ld.global.u32 	%r249, [%rd6+136];
	xor.b32  	%r329, %r329, %r249;
$L__BB1_20:
	and.b32  	%r251, %r199, 128;
	setp.eq.s32 	%p11, %r251, 0;
	@%p11 bra 	$L__BB1_22;
	ld.global.u32 	%r252, [%rd6+140];
	xor.b32  	%r333, %r333, %r252;
	ld.global.u32 	%r253, [%rd6+144];
	xor.b32  	%r332, %r332, %r253;
	ld.global.u32 	%r254, [%rd6+148];
	xor.b32  	%r331, %r331, %r254;
	ld.global.u32 	%r255, [%rd6+152];
	xor.b32  	%r330, %r330, %r255;
	ld.global.u32 	%r256, [%rd6+156];
	xor.b32  	%r329, %r329, %r256;
$L__BB1_22:
	and.b32  	%r258, %r199, 256;
	setp.eq.s32 	%p12, %r258, 0;
	@%p12 bra 	$L__BB1_24;
	ld.global.u32 	%r259, [%rd6+160];
	xor.b32  	%r333, %r333, %r259;
	ld.global.u32 	%r260, [%rd6+164];
	xor.b32  	%r332, %r332, %r260;
	ld.global.u32 	%r261, [%rd6+168];
	xor.b32  	%r331, %r331, %r261;
	ld.global.u32 	%r262, [%rd6+172];
	xor.b32  	%r330, %r330, %r262;
	ld.global.u32 	%r263, [%rd6+176];
	xor.b32  	%r329, %r329, %r263;
$L__BB1_24:
	and.b32  	%r265, %r199, 512;
	setp.eq.s32 	%p13, %r265, 0;
	@%p13 bra 	$L__BB1_26;
	ld.global.u32 	%r266, [%rd6+180];
	xor.b32  	%r333, %r333, %r266;
	ld.global.u32 	%r267, [%rd6+184];
	xor.b32  	%r332, %r332, %r267;
	ld.global.u32 	%r268, [%rd6+188];
	xor.b32  	%r331, %r331, %r268;
	ld.global.u32 	%r269, [%rd6+192];
	xor.b32  	%r330, %r330, %r269;
	ld.global.u32 	%r270, [%rd6+196];
	xor.b32  	%r329, %r329, %r270;
$L__BB1_26:
	and.b32  	%r272, %r199, 1024;
	setp.eq.s32 	%p14, %r272, 0;
	@%p14 bra 	$L__BB1_28;
	ld.global.u32 	%r273, [%rd6+200];
	xor.b32  	%r333, %r333, %r273;
	ld.global.u32 	%r274, [%rd6+204];
	xor.b32  	%r332, %r332, %r274;
	ld.global.u32 	%r275, [%rd6+208];
	xor.b32  	%r331, %r331, %r275;
	ld.global.u32 	%r276, [%rd6+212];
	xor.b32  	%r330, %r330, %r276;
	ld.global.u32 	%r277, [%rd6+216];
	xor.b32  	%r329, %r329, %r277;
$L__BB1_28:
	and.b32  	%r279, %r199, 2048;
	setp.eq.s32 	%p15, %r279, 0;
	@%p15 bra 	$L__BB1_30;
	ld.global.u32 	%r280, [%rd6+220];
	xor.b32  	%r333, %r333, %r280;
	ld.global.u32 	%r281, [%rd6+224];
	xor.b32  	%r332, %r332, %r281;
	ld.global.u32 	%r282, [%rd6+228];
	xor.b32  	%r331, %r331, %r282;
	ld.global.u32 	%r283, [%rd6+232];
	xor.b32  	%r330, %r330, %r283;
	ld.global.u32 	%r284, [%rd6+236];
	xor.b32  	%r329, %r329, %r284;
$L__BB1_30:
	and.b32  	%r286, %r199, 4096;
	setp.eq.s32 	%p16, %r286, 0;
	@%p16 bra 	$L__BB1_32;
	ld.global.u32 	%r287, [%rd6+240];
	xor.b32  	%r333, %r333, %r287;
	ld.global.u32 	%r288, [%rd6+244];
	xor.b32  	%r332, %r332, %r288;
	ld.global.u32 	%r289, [%rd6+248];
	xor.b32  	%r331, %r331, %r289;
	ld.global.u32 	%r290, [%rd6+252];
	xor.b32  	%r330, %r330, %r290;
	ld.global.u32 	%r291, [%rd6+256];
	xor.b32  	%r329, %r329, %r291;
$L__BB1_32:
	and.b32  	%r293, %r199, 8192;
	setp.eq.s32 	%p17, %r293, 0;
	@%p17 bra 	$L__BB1_34;
	ld.global.u32 	%r294, [%rd6+260];
	xor.b32  	%r333, %r333, %r294;
	ld.global.u32 	%r295, [%rd6+264];
	xor.b32  	%r332, %r332, %r295;
	ld.global.u32 	%r296, [%rd6+268];
	xor.b32  	%r331, %r331, %r296;
	ld.global.u32 	%r297, [%rd6+272];
	xor.b32  	%r330, %r330, %r297;
	ld.global.u32 	%r298, [%rd6+276];
	xor.b32  	%r329, %r329, %r298;
$L__BB1_34:
	and.b32  	%r300, %r199, 16384;
	setp.eq.s32 	%p18, %r300, 0;
	@%p18 bra 	$L__BB1_36;
	ld.global.u32 	%r301, [%rd6+280];
	xor.b32  	%r333, %r333, %r301;
	ld.global.u32 	%r302, [%rd6+284];
	xor.b32  	%r332, %r332, %r302;
	ld.global.u32 	%r303, [%rd6+288];
	xor.b32  	%r331, %r331, %r303;
	ld.global.u32 	%r304, [%rd6+292];
	xor.b32  	%r330, %r330, %r304;
	ld.global.u32 	%r305, [%rd6+296];
	xor.b32  	%r329, %r329, %r305;
$L__BB1_36:
	and.b32  	%r307, %r199, 32768;
	setp.eq.s32 	%p19, %r307, 0;
	@%p19 bra 	$L__BB1_38;
	ld.global.u32 	%r308, [%rd6+300];
	xor.b32  	%r333, %r333, %r308;
	ld.global.u32 	%r309, [%rd6+304];
	xor.b32  	%r332, %r332, %r309;
	ld.global.u32 	%r310, [%rd6+308];
	xor.b32  	%r331, %r331, %r310;
	ld.global.u32 	%r311, [%rd6+312];
	xor.b32  	%r330, %r330, %r311;
	ld.global.u32 	%r312, [%rd6+316];
	xor.b32  	%r329, %r329, %r312;
$L__BB1_38:
	add.s32 	%r328, %r328, 16;
	setp.ne.s32 	%p20, %r328, 32;
	@%p20 bra 	$L__BB1_6;
	mad.lo.s32 	%r313, %r322, -31, %r11;
	add.s32 	%r322, %r313, 1;
	setp.ne.s32 	%p21, %r322, 5;
	@%p21 bra 	$L__BB1_5;
	st.global.u32 	[%rd2+4], %r333;
	st.global.u32 	[%rd2+8], %r332;
	st.global.u32 	[%rd2+12], %r331;
	st.global.u32 	[%rd2+16], %r330;
	st.global.u32 	[%rd2+20], %r329;
	add.s32 	%r316, %r316, 1;
	setp.lt.u32 	%p22, %r316, %r2;
	@%p22 bra 	$L__BB1_4;
$L__BB1_41:
	shr.u64 	%rd7, %rd17, 2;
	add.s32 	%r315, %r315, 1;
	setp.gt.u64 	%p23, %rd17, 3;
	mov.u64 	%rd17, %rd7;
	@%p23 bra 	$L__BB1_2;
$L__BB1_42:
	mov.b32 	%r314, 0;
	st.global.v2.u32 	[%rd2+24], {%r314, %r314};
	st.global.u32 	[%rd2+32], %r314;
	mov.b64 	%rd16, 0;
	st.global.u64 	[%rd2+40], %rd16;
	ret;

}
	// .globl	_Z10zero_statsiPd
.visible .entry _Z10zero_statsiPd(
	.param .u32 _Z10zero_statsiPd_param_0,
	.param .u64 .ptr .align 1 _Z10zero_statsiPd_param_1
)
{
	.reg .pred 	%p<2>;
	.reg .b32 	%r<6>;
	.reg .b64 	%rd<10>;

	ld.param.u32 	%r2, [_Z10zero_statsiPd_param_0];
	ld.param.u64 	%rd1, [_Z10zero_statsiPd_param_1];
	mov.u32 	%r3, %ntid.x;
	mov.u32 	%r4, %ctaid.x;
	mov.u32 	%r5, %tid.x;
	mad.lo.s32 	%r1, %r3, %r4, %r5;
	setp.ge.s32 	%p1, %r1, %r2;
	@%p1 bra 	$L__BB2_2;
	cvta.to.global.u64 	%rd2, %rd1;
	mul.wide.s32 	%rd3, %r1, 8;
	add.s64 	%rd4, %rd2, %rd3;
	mov.b64 	%rd5, 0;
	st.global.u64 	[%rd4], %rd5;
	mul.wide.s32 	%rd6, %r2, 8;
	add.s64 	%rd7, %rd4, %rd6;
	st.global.u64 	[%rd7], %rd5;
	add.s64 	%rd8, %rd7, %rd6;
	st.global.u64 	[%rd8], %rd5;
	add.s64 	%rd9, %rd8, %rd6;
	st.global.u64 	[%rd9], %rd5;
$L__BB2_2:
	ret;

}
	// .globl	_Z10initializeiPdS_S_S_S_S_S_P17curandStateXORWOW
.visible .entry _Z10initializeiPdS_S_S_S_S_S_P17curandStateXORWOW(
	.param .u32 _Z10initializeiPdS_S_S_S_S_S_P17curandStateXORWOW_param_0,
	.param .u64 .ptr .align 1 _Z10initializeiPdS_S_S_S_S_S_P17curandStateXORWOW_param_1,
	.param .u64 .ptr .align 1 _Z10initializeiPdS_S_S_S_S_S_P17curandStateXORWOW_param_2,
	.param .u64 .ptr .align 1 _Z10initializeiPdS_S_S_S_S_S_P17curandStateXORWOW_param_3,
	.param .u64 .ptr .align 1 _Z10initializeiPdS_S_S_S_S_S_P17curandStateXORWOW_param_4,
	.param .u64 .ptr .align 1 _Z10initializeiPdS_S_S_S_S_S_P17curandStateXORWOW_param_5,
	.param .u64 .ptr .align 1 _Z10initializeiPdS_S_S_S_S_S_P17curandStateXORWOW_param_6,
	.param .u64 .ptr .align 1 _Z10initializeiPdS_S_S_S_S_S_P17curandStateXORWOW_param_7,
	.param .u64 .ptr .align 1 _Z10initializeiPdS_S_S_S_S_S_P17curandStateXORWOW_param_8
)
{
	.reg .pred 	%p<5>;
	.reg .b32 	%r<165>;
	.reg .b32 	%f<3>;
	.reg .b64 	%rd<48>;
	.reg .b64 	%fd<73>;

	ld.param.u32 	%r5, [_Z10initializeiPdS_S_S_S_S_S_P17curandStateXORWOW_param_0];
	ld.param.u64 	%rd2, [_Z10initializeiPdS_S_S_S_S_S_P17curandStateXORWOW_param_2];
	ld.param.u64 	%rd4, [_Z10initializeiPdS_S_S_S_S_S_P17curandStateXORWOW_param_4];
	ld.param.u64 	%rd5, [_Z10initializeiPdS_S_S_S_S_S_P17curandStateXORWOW_param_5];
	ld.param.u64 	%rd6, [_Z10initializeiPdS_S_S_S_S_S_P17curandStateXORWOW_param_6];
	ld.param.u64 	%rd7, [_Z10initializeiPdS_S_S_S_S_S_P17curandStateXORWOW_param_7];
	ld.param.u64 	%rd8, [_Z10initializeiPdS_S_S_S_S_S_P17curandStateXORWOW_param_8];
	mov.u32 	%r6, %ntid.x;
	mov.u32 	%r7, %ctaid.x;
	mov.u32 	%r8, %tid.x;
	mad.lo.s32 	%r1, %r6, %r7, %r8;
	setp.ge.s32 	%p1, %r1, %r5;
	@%p1 bra 	$L__BB3_5;
	ld.param.u64 	%rd47, [_Z10initializeiPdS_S_S_S_S_S_P17curandStateXORWOW_param_3];
	ld.param.u64 	%rd46, [_Z10initializeiPdS_S_S_S_S_S_P17curandStateXORWOW_param_1];
	cvta.to.global.u64 	%rd9, %rd8;
	cvta.to.global.u64 	%rd10, %rd46;
	cvta.to.global.u64 	%rd11, %rd2;
	cvta.to.global.u64 	%rd12, %rd47;
	cvta.to.global.u64 	%rd13, %rd4;
	cvta.to.global.u64 	%rd14, %rd5;
	cvta.to.global.u64 	%rd15, %rd6;
	mul.wide.s32 	%rd16, %r1, 48;
	add.s64 	%rd17, %rd9, %rd16;
	ld.global.v2.u32 	{%r9, %r10}, [%rd17];
	shr.u32 	%r11, %r10, 2;
	xor.b32  	%r12, %r11, %r10;
	ld.global.v2.u32 	{%r13, %r14}, [%rd17+8];
	ld.global.v2.u32 	{%r15, %r16}, [%rd17+16];
	shl.b32 	%r17, %r16, 4;
	shl.b32 	%r18, %r12, 1;
	xor.b32  	%r19, %r18, %r17;
	xor.b32  	%r20, %r19, %r12;
	xor.b32  	%r21, %r20, %r16;
	add.s32 	%r22, %r9, %r21;
	add.s32 	%r23, %r22, 362437;
	shr.u32 	%r24, %r13, 2;
	xor.b32  	%r25, %r24, %r13;
	st.global.v2.u32 	[%rd17+8], {%r15, %r16};
	shl.b32 	%r26, %r21, 4;
	shl.b32 	%r27, %r25, 1;
	xor.b32  	%r28, %r27, %r26;
	xor.b32  	%r29, %r28, %r25;
	xor.b32  	%r30, %r29, %r21;
	st.global.v2.u32 	[%rd17+16], {%r21, %r30};
	add.s32 	%r31, %r9, 724874;
	st.global.v2.u32 	[%rd17], {%r31, %r14};
	add.s32 	%r32, %r30, %r31;
	cvt.u64.u32 	%rd18, %r23;
	mul.wide.u32 	%rd19, %r32, 2097152;
	xor.b64  	%rd20, %rd19, %rd18;
	cvt.rn.f64.u64 	%fd7, %rd20;
	fma.rn.f64 	%fd8, %fd7, 0d3CA0000000000000, 0d3C90000000000000;
	add.f64 	%fd9, %fd8, 0dBFE0000000000000;
	mul.f64 	%fd10, %fd9, 0d4010000000000000;
	mul.wide.s32 	%rd21, %r1, 8;
	add.s64 	%rd22, %rd10, %rd21;
	st.global.f64 	[%rd22], %fd10;
	ld.global.v2.u32 	{%r33, %r34}, [%rd17];
	shr.u32 	%r35, %r34, 2;
	xor.b32  	%r36, %r35, %r34;
	ld.global.v2.u32 	{%r37, %r38}, [%rd17+8];
	ld.global.v2.u32 	{%r39, %r40}, [%rd17+16];
	shl.b32 	%r41, %r40, 4;
	shl.b32 	%r42, %r36, 1;
	xor.b32  	%r43, %r42, %r41;
	xor.b32  	%r44, %r43, %r36;
	xor.b32  	%r45, %r44, %r40;
	add.s32 	%r46, %r33, %r45;
	add.s32 	%r47, %r46, 362437;
	shr.u32 	%r48, %r37, 2;
	xor.b32  	%r49, %r48, %r37;
	st.global.v2.u32 	[%rd17+8], {%r39, %r40};
	shl.b32 	%r50, %r45, 4;
	shl.b32 	%r51, %r49, 1;
	xor.b32  	%r52, %r51, %r50;
	xor.b32  	%r53, %r52, %r49;
	xor.b32  	%r54, %r53, %r45;
	st.global.v2.u32 	[%rd17+16], {%r45, %r54};
	add.s32 	%r55, %r33, 724874;
	st.global.v2.u32 	[%rd17], {%r55, %r38};
	add.s32 	%r56, %r54, %r55;
	cvt.u64.u32 	%rd23, %r47;
	mul.wide.u32 	%rd24, %r56, 2097152;
	xor.b64  	%rd25, %rd24, %rd23;
	cvt.rn.f64.u64 	%fd11, %rd25;
	fma.rn.f64 	%fd12, %fd11, 0d3CA0000000000000, 0d3C90000000000000;
	add.f64 	%fd13, %fd12, 0dBFE0000000000000;
	mul.f64 	%fd14, %fd13, 0d4010000000000000;
	add.s64 	%rd26, %rd11, %rd21;
	st.global.f64 	[%rd26], %fd14;
	ld.global.v2.u32 	{%r57, %r58}, [%rd17];
	shr.u32 	%r59, %r58, 2;
	xor.b32  	%r60, %r59, %r58;
	ld.global.v2.u32 	{%r61, %r62}, [%rd17+8];
	ld.global.v2.u32 	{%r63, %r64}, [%rd17+16];
	shl.b32 	%r65, %r64, 4;
	shl.b32 	%r66, %r60, 1;
	xor.b32  	%r67, %r66, %r65;
	xor.b32  	%r68, %r67, %r60;
	xor.b32  	%r69, %r68, %r64;
	add.s32 	%r70, %r57, %r69;
	add.s32 	%r71, %r70, 362437;
	shr.u32 	%r72, %r61, 2;
	xor.b32  	%r73, %r72, %r61;
	st.global.v2.u32 	[%rd17+8], {%r63, %r64};
	shl.b32 	%r74, %r69, 4;
	shl.b32 	%r75, %r73, 1;
	xor.b32  	%r76, %r75, %r74;
	xor.b32  	%r77, %r76, %r73;
	xor.b32  	%r78, %r77, %r69;
	st.global.v2.u32 	[%rd17+16], {%r69, %r78};
	add.s32 	%r79, %r57, 724874;
	st.global.v2.u32 	[%rd17], {%r79, %r62};
	add.s32 	%r80, %r78, %r79;
	cvt.u64.u32 	%rd27, %r71;
	mul.wide.u32 	%rd28, %r80, 2097152;
	xor.b64  	%rd29, %rd28, %rd27;
	cvt.rn.f64.u64 	%fd15, %rd29;
	fma.rn.f64 	%fd16, %fd15, 0d3CA0000000000000, 0d3C90000000000000;
	add.f64 	%fd17, %fd16, 0dBFE0000000000000;
	mul.f64 	%fd18, %fd17, 0d4010000000000000;
	add.s64 	%rd30, %rd12, %rd21;
	st.global.f64 	[%rd30], %fd18;
	ld.global.v2.u32 	{%r81, %r82}, [%rd17];
	shr.u32 	%r83, %r82, 2;
	xor.b32  	%r84, %r83, %r82;
	ld.global.v2.u32 	{%r85, %r86}, [%rd17+8];
	ld.global.v2.u32 	{%r87, %r88}, [%rd17+16];
	shl.b32 	%r89, %r88, 4;
	shl.b32 	%r90, %r84, 1;
	xor.b32  	%r91, %r90, %r89;
	xor.b32  	%r92, %r91, %r84;
	xor.b32  	%r93, %r92, %r88;
	add.s32 	%r94, %r81, %r93;
	add.s32 	%r95, %r94, 362437;
	shr.u32 	%r96, %r85, 2;
	xor.b32  	%r97, %r96, %r85;
	st.global.v2.u32 	[%rd17+8], {%r87, %r88};
	shl.b32 	%r98, %r93, 4;
	shl.b32 	%r99, %r97, 1;
	xor.b32  	%r100, %r99, %r98;
	xor.b32  	%r101, %r100, %r97;
	xor.b32  	%r102, %r101, %r93;
	st.global.v2.u32 	[%rd17+16], {%r93, %r102};
	add.s32 	%r103, %r81, 724874;
	st.global.v2.u32 	[%rd17], {%r103, %r86};
	add.s32 	%r104, %r102, %r103;
	cvt.u64.u32 	%rd31, %r95;
	mul.wide.u32 	%rd32, %r104, 2097152;
	xor.b64  	%rd33, %rd32, %rd31;
	cvt.rn.f64.u64 	%fd19, %rd33;
	fma.rn.f64 	%fd20, %fd19, 0d3CA0000000000000, 0d3C90000000000000;
	add.f64 	%fd21, %fd20, 0dBFE0000000000000;
	mul.f64 	%fd22, %fd21, 0d4010000000000000;
	add.s64 	%rd34, %rd13, %rd21;
	st.global.f64 	[%rd34], %fd22;
	ld.global.v2.u32 	{%r105, %r106}, [%rd17];
	shr.u32 	%r107, %r106, 2;
	xor.b32  	%r108, %r107, %r106;
	ld.global.v2.u32 	{%r109, %r110}, [%rd17+8];
	ld.global.v2.u32 	{%r111, %r112}, [%rd17+16];
	shl.b32 	%r113, %r112, 4;
	shl.b32 	%r114, %r108, 1;
	xor.b32  	%r115, %r114, %r113;
	xor.b32  	%r116, %r115, %r108;
	xor.b32  	%r117, %r116, %r112;
	add.s32 	%r118, %r105, %r117;
	add.s32 	%r119, %r118, 362437;
	shr.u32 	%r120, %r109, 2;
	xor.b32  	%r121, %r120, %r109;
	st.global.v2.u32 	[%rd17+8], {%r111, %r112};
	shl.b32 	%r122, %r117, 4;
	shl.b32 	%r123, %r121, 1;
	xor.b32  	%r124, %r123, %r122;
	xor.b32  	%r125, %r124, %r121;
	xor.b32  	%r126, %r125, %r117;
	st.global.v2.u32 	[%rd17+16], {%r117, %r126};
	add.s32 	%r127, %r105, 724874;
	st.global.v2.u32 	[%rd17], {%r127, %r110};
	add.s32 	%r128, %r126, %r127;
	cvt.u64.u32 	%rd35, %r119;
	mul.wide.u32 	%rd36, %r128, 2097152;
	xor.b64  	%rd37, %rd36, %rd35;
	cvt.rn.f64.u64 	%fd23, %rd37;
	fma.rn.f64 	%fd24, %fd23, 0d3CA0000000000000, 0d3C90000000000000;
	add.f64 	%fd25, %fd24, 0dBFE0000000000000;
	mul.f64 	%fd26, %fd25, 0d4010000000000000;
	add.s64 	%rd38, %rd14, %rd21;
	st.global.f64 	[%rd38], %fd26;
	ld.global.v2.u32 	{%r129, %r130}, [%rd17];
	shr.u32 	%r131, %r130, 2;
	xor.b32  	%r132, %r131, %r130;
	ld.global.v2.u32 	{%r133, %r134}, [%rd17+8];
	ld.global.v2.u32 	{%r135, %r136}, [%rd17+16];
	shl.b32 	%r137, %r136, 4;
	shl.b32 	%r138, %r132, 1;
	xor.b32  	%r139, %r138, %r137;
	xor.b32  	%r140, %r139, %r132;
	xor.b32  	%r141, %r140, %r136;
	add.s32 	%r142, %r129, %r141;
	add.s32 	%r143, %r142, 362437;
	shr.u32 	%r144, %r133, 2;
	xor.b32  	%r145, %r144, %r133;
	st.global.v2.u32 	[%rd17+8], {%r135, %r136};
	shl.b32 	%r146, %r141, 4;
	shl.b32 	%r147, %r145, 1;
	xor.b32  	%r148, %r147, %r146;
	xor.b32  	%r149, %r148, %r145;
	xor.b32  	%r150, %r149, %r141;
	st.global.v2.u32 	[%rd17+16], {%r141, %r150};
	add.s32 	%r151, %r129, 724874;
	st.global.v2.u32 	[%rd17], {%r151, %r134};
	add.s32 	%r152, %r150, %r151;
	cvt.u64.u32 	%rd39, %r143;
	mul.wide.u32 	%rd40, %r152, 2097152;
	xor.b64  	%rd41, %rd40, %rd39;
	cvt.rn.f64.u64 	%fd27, %rd41;
	fma.rn.f64 	%fd28, %fd27, 0d3CA0000000000000, 0d3C90000000000000;
	add.f64 	%fd29, %fd28, 0dBFE0000000000000;
	mul.f64 	%fd30, %fd29, 0d4010000000000000;
	add.s64 	%rd42, %rd15, %rd21;
	st.global.f64 	[%rd42], %fd30;
	ld.global.f64 	%fd31, [%rd22];
	ld.global.f64 	%fd32, [%rd26];
	ld.global.f64 	%fd33, [%rd30];
	ld.global.f64 	%fd34, [%rd34];
	ld.global.f64 	%fd35, [%rd38];
	mul.f64 	%fd36, %fd32, %fd32;
	fma.rn.f64 	%fd37, %fd31, %fd31, %fd36;
	fma.rn.f64 	%fd38, %fd33, %fd33, %fd37;
	sqrt.rn.f64 	%fd39, %fd38;
	mul.f64 	%fd40, %fd35, %fd35;
	fma.rn.f64 	%fd41, %fd34, %fd34, %fd40;
	fma.rn.f64 	%fd42, %fd30, %fd30, %fd41;
	sqrt.rn.f64 	%fd43, %fd42;
	sub.f64 	%fd44, %fd31, %fd34;
	sub.f64 	%fd45, %fd32, %fd35;
	sub.f64 	%fd46, %fd33, %fd30;
	mul.f64 	%fd47, %fd45, %fd45;
	fma.rn.f64 	%fd48, %fd44, %fd44, %fd47;
	fma.rn.f64 	%fd49, %fd46, %fd46, %fd48;
	sqrt.rn.f64 	%fd50, %fd49;
	fma.rn.f64 	%fd1, %fd50, 0d3FE0000000000000, 0d3FF0000000000000;
	add.f64 	%fd51, %fd39, %fd43;
	mul.f64 	%fd2, %fd51, 0dC000000000000000;
	fma.rn.f64 	%fd52, %fd2, 0d3FF71547652B82FE, 0d4338000000000000;
	{
	.reg .b32 %temp; 
	mov.b64 	{%r2, %temp}, %fd52;
	}
	mov.f64 	%fd53, 0dC338000000000000;
	add.rn.f64 	%fd54, %fd52, %fd53;
	fma.rn.f64 	%fd55, %fd54, 0dBFE62E42FEFA39EF, %fd2;
	fma.rn.f64 	%fd56, %fd54, 0dBC7ABC9E3B39803F, %fd55;
	fma.rn.f64 	%fd57, %fd56, 0d3E5ADE1569CE2BDF, 0d3E928AF3FCA213EA;
	fma.rn.f64 	%fd58, %fd57, %fd56, 0d3EC71DEE62401315;
	fma.rn.f64 	%fd59, %fd58, %fd56, 0d3EFA01997C89EB71;
	fma.rn.f64 	%fd60, %fd59, %fd56, 0d3F2A01A014761F65;
	fma.rn.f64 	%fd61, %fd60, %fd56, 0d3F56C16C1852B7AF;
	fma.rn.f64 	%fd62, %fd61, %fd56, 0d3F81111111122322;
	fma.rn.f64 	%fd63, %fd62, %fd56, 0d3FA55555555502A1;
	fma.rn.f64 	%fd64, %fd63, %fd56, 0d3FC5555555555511;
	fma.rn.f64 	%fd65, %fd64, %fd56, 0d3FE000000000000B;
	fma.rn.f64 	%fd66, %fd65, %fd56, 0d3FF0000000000000;
	fma.rn.f64 	%fd67, %fd66, %fd56, 0d3FF0000000000000;
	{
	.reg .b32 %temp; 
	mov.b64 	{%r3, %temp}, %fd67;
	}
	{
	.reg .b32 %temp; 
	mov.b64 	{%temp, %r4}, %fd67;
	}
	shl.b32 	%r153, %r2, 20;
	add.s32 	%r154, %r153, %r4;
	mov.b64 	%fd72, {%r3, %r154};
	{
	.reg .b32 %temp; 
	mov.b64 	{%temp, %r155}, %fd2;
	}
	mov.b32 	%f2, %r155;
	abs.f32 	%f1, %f2;
	setp.lt.f32 	%p2, %f1, 0f4086232B;
	@%p2 bra 	$L__BB3_4;
	setp.lt.f64 	%p3, %fd2, 0d0000000000000000;
	add.f64 	%fd68, %fd2, 0d7FF0000000000000;
	selp.f64 	%fd72, 0d0000000000000000, %fd68, %p3;
	setp.geu.f32 	%p4, %f1, 0f40874800;
	@%p4 bra 	$L__BB3_4;
	shr.u32 	%r156, %r2, 31;
	add.s32 	%r157, %r2, %r156;
	shr.s32 	%r158, %r157, 1;
	shl.b32 	%r159, %r158, 20;
	add.s32 	%r160, %r4, %r159;
	mov.b64 	%fd69, {%r3, %r160};
	sub.s32 	%r161, %r2, %r158;
	shl.b32 	%r162, %r161, 20;
	add.s32 	%r163, %r162, 1072693248;
	mov.b32 	%r164, 0;
	mov.b64 	%fd70, {%r164, %r163};
	mul.f64 	%fd72, %fd70, %fd69;
$L__BB3_4:
	mul.f64 	%fd71, %fd1, %fd72;
	cvta.to.global.u64 	%rd43, %rd7;
	add.s64 	%rd45, %rd43, %rd21;
	st.global.f64 	[%rd45], %fd71;
$L__BB3_5:
	ret;

}
	// .globl	_Z9propagateiiPdS_S_S_S_S_S_S_P17curandStateXORWOW
.visible .entry _Z9propagateiiPdS_S_S_S_S_S_S_P17curandStateXORWOW(
	.param .u32 _Z9propagateiiPdS_S_S_S_S_S_S_P17curandStateXORWOW_param_0,
	.param .u32 _Z9propagateiiPdS_S_S_S_S_S_S_P17curandStateXORWOW_param_1,
	.param .u64 .ptr .align 1 _Z9propagateiiPdS_S_S_S_S_S_S_P17curandStateXORWOW_param_2,
	.param .u64 .ptr .align 1 _Z9propagateiiPdS_S_S_S_S_S_S_P17curandStateXORWOW_param_3,
	.param .u64 .ptr .align 1 _Z9propagateiiPdS_S_S_S_S_S_S_P17curandStateXORWOW_param_4,
	.param .u64 .ptr .align 1 _Z9propagateiiPdS_S_S_S_S_S_S_P17curandStateXORWOW_param_5,
	.param .u64 .ptr .align 1 _Z9propagateiiPdS_S_S_S_S_S_S_P17curandStateXORWOW_param_6,
	.param .u64 .ptr .align 1 _Z9propagateiiPdS_S_S_S_S_S_S_P17curandStateXORWOW_param_7,
	.param .u64 .ptr .align 1 _Z9propagateiiPdS_S_S_S_S_S_S_P17curandStateXORWOW_param_8,
	.param .u64 .ptr .align 1 _Z9propagateiiPdS_S_S_S_S_S_S_P17curandStateXORWOW_param_9,
	.param .u64 .ptr .align 1 _Z9propagateiiPdS_S_S_S_S_S_S_P17curandStateXORWOW_param_10
)
{
	.reg .pred 	%p<9>;
	.reg .b32 	%r<169>;
	.reg .b32 	%f<3>;
	.reg .b64 	%rd<69>;
	.reg .b64 	%fd<111>;

	ld.param.u32 	%r14, [_Z9propagateiiPdS_S_S_S_S_S_S_P17curandStateXORWOW_param_0];
	ld.param.u32 	%r15, [_Z9propagateiiPdS_S_S_S_S_S_S_P17curandStateXORWOW_param_1];
	ld.param.u64 	%rd10, [_Z9propagateiiPdS_S_S_S_S_S_S_P17curandStateXORWOW_param_2];
	ld.param.u64 	%rd12, [_Z9propagateiiPdS_S_S_S_S_S_S_P17curandStateXORWOW_param_4];
	ld.param.u64 	%rd13, [_Z9propagateiiPdS_S_S_S_S_S_S_P17curandStateXORWOW_param_5];
	ld.param.u64 	%rd14, [_Z9propagateiiPdS_S_S_S_S_S_S_P17curandStateXORWOW_param_6];
	ld.param.u64 	%rd17, [_Z9propagateiiPdS_S_S_S_S_S_S_P17curandStateXORWOW_param_9];
	mov.u32 	%r16, %ntid.x;
	mov.u32 	%r17, %ctaid.x;
	mov.u32 	%r18, %tid.x;
	mad.lo.s32 	%r1, %r16, %r17, %r18;
	setp.ge.s32 	%p1, %r1, %r14;
	setp.lt.s32 	%p2, %r15, 1;
	or.pred  	%p3, %p1, %p2;
	@%p3 bra 	$L__BB4_9;
	ld.param.u32 	%r166, [_Z9propagateiiPdS_S_S_S_S_S_S_P17curandStateXORWOW_param_0];
	cvta.to.global.u64 	%rd19, %rd10;
	cvta.to.global.u64 	%rd20, %rd12;
	cvta.to.global.u64 	%rd21, %rd13;
	cvta.to.global.u64 	%rd22, %rd14;
	cvta.to.global.u64 	%rd23, %rd17;
	mul.wide.s32 	%rd24, %r1, 8;
	add.s64 	%rd1, %rd19, %rd24;
	add.s64 	%rd2, %rd20, %rd24;
	add.s64 	%rd3, %rd21, %rd24;
	add.s64 	%rd4, %rd22, %rd24;
	mad.lo.s32 	%r19, %r166, 3, %r1;
	mul.wide.s32 	%rd25, %r19, 8;
	add.s64 	%rd5, %rd23, %rd25;
	add.s64 	%rd6, %rd23, %rd24;
	neg.s32 	%r168, %r15;
$L__BB4_2:
	ld.param.u64 	%rd67, [_Z9propagateiiPdS_S_S_S_S_S_S_P17curandStateXORWOW_param_10];
	ld.param.u64 	%rd64, [_Z9propagateiiPdS_S_S_S_S_S_S_P17curandStateXORWOW_param_7];
	ld.param.u64 	%rd63, [_Z9propagateiiPdS_S_S_S_S_S_S_P17curandStateXORWOW_param_3];
	ld.global.f64 	%fd16, [%rd1];
	cvta.to.global.u64 	%rd26, %rd67;
	mul.wide.s32 	%rd27, %r1, 48;
	add.s64 	%rd28, %rd26, %rd27;
	ld.global.v2.u32 	{%r4, %r24}, [%rd28];
	shr.u32 	%r25, %r24, 2;
	xor.b32  	%r26, %r25, %r24;
	ld.global.v2.u32 	{%r27, %r28}, [%rd28+8];
	ld.global.v2.u32 	{%r29, %r30}, [%rd28+16];
	shl.b32 	%r31, %r30, 4;
	shl.b32 	%r32, %r26, 1;
	xor.b32  	%r33, %r32, %r31;
	xor.b32  	%r34, %r33, %r26;
	xor.b32  	%r35, %r34, %r30;
	add.s32 	%r36, %r4, %r35;
	add.s32 	%r37, %r36, 362437;
	shr.u32 	%r38, %r27, 2;
	xor.b32  	%r39, %r38, %r27;
	st.global.v2.u32 	[%rd28+8], {%r29, %r30};
	shl.b32 	%r40, %r35, 4;
	shl.b32 	%r41, %r39, 1;
	xor.b32  	%r42, %r41, %r40;
	xor.b32  	%r43, %r42, %r39;
	xor.b32  	%r44, %r43, %r35;
	st.global.v2.u32 	[%rd28+16], {%r35, %r44};
	add.s32 	%r45, %r4, 724874;
	st.global.v2.u32 	[%rd28], {%r45, %r28};
	add.s32 	%r46, %r44, %r45;
	cvt.u64.u32 	%rd29, %r37;
	mul.wide.u32 	%rd30, %r46, 2097152;
	xor.b64  	%rd31, %rd30, %rd29;
	cvt.rn.f64.u64 	%fd17, %rd31;
	fma.rn.f64 	%fd18, %fd17, 0d3CA0000000000000, 0d3C90000000000000;
	add.f64 	%fd19, %fd18, 0dBFE0000000000000;
	fma.rn.f64 	%fd1, %fd19, 0d4000000000000000, %fd16;
	cvta.to.global.u64 	%rd32, %rd63;
	mul.wide.s32 	%rd33, %r1, 8;
	add.s64 	%rd7, %rd32, %rd33;
	ld.global.f64 	%fd20, [%rd7];
	shr.u32 	%r47, %r28, 2;
	xor.b32  	%r48, %r47, %r28;
	shl.b32 	%r49, %r44, 4;
	shl.b32 	%r50, %r48, 1;
	xor.b32  	%r51, %r50, %r49;
	xor.b32  	%r52, %r51, %r48;
	xor.b32  	%r53, %r52, %r44;
	add.s32 	%r54, %r4, %r53;
	add.s32 	%r55, %r54, 1087311;
	shr.u32 	%r56, %r29, 2;
	xor.b32  	%r57, %r56, %r29;
	st.global.v2.u32 	[%rd28+8], {%r35, %r44};
	shl.b32 	%r58, %r53, 4;
	shl.b32 	%r59, %r57, 1;
	xor.b32  	%r60, %r59, %r58;
	xor.b32  	%r61, %r60, %r57;
	xor.b32  	%r62, %r61, %r53;
	st.global.v2.u32 	[%rd28+16], {%r53, %r62};
	add.s32 	%r63, %r4, 1449748;
	st.global.v2.u32 	[%rd28], {%r63, %r30};
	add.s32 	%r64, %r62, %r63;
	cvt.u64.u32 	%rd34, %r55;
	mul.wide.u32 	%rd35, %r64, 2097152;
	xor.b64  	%rd36, %rd35, %rd34;
	cvt.rn.f64.u64 	%fd21, %rd36;
	fma.rn.f64 	%fd22, %fd21, 0d3CA0000000000000, 0d3C90000000000000;
	add.f64 	%fd23, %fd22, 0dBFE0000000000000;
	fma.rn.f64 	%fd2, %fd23, 0d4000000000000000, %fd20;
	ld.global.f64 	%fd24, [%rd2];
	shr.u32 	%r65, %r30, 2;
	xor.b32  	%r66, %r65, %r30;
	shl.b32 	%r67, %r62, 4;
	shl.b32 	%r68, %r66, 1;
	xor.b32  	%r69, %r68, %r67;
	xor.b32  	%r70, %r69, %r66;
	xor.b32  	%r71, %r70, %r62;
	add.s32 	%r72, %r4, %r71;
	add.s32 	%r73, %r72, 1812185;
	shr.u32 	%r74, %r35, 2;
	xor.b32  	%r75, %r74, %r35;
	st.global.v2.u32 	[%rd28+8], {%r53, %r62};
	shl.b32 	%r76, %r71, 4;
	shl.b32 	%r77, %r75, 1;
	xor.b32  	%r78, %r77, %r76;
	xor.b32  	%r79, %r78, %r75;
	xor.b32  	%r80, %r79, %r71;
	st.global.v2.u32 	[%rd28+16], {%r71, %r80};
	add.s32 	%r81, %r4, 2174622;
	st.global.v2.u32 	[%rd28], {%r81, %r44};
	add.s32 	%r82, %r80, %r81;
	cvt.u64.u32 	%rd37, %r73;
	mul.wide.u32 	%rd38, %r82, 2097152;
	xor.b64  	%rd39, %rd38, %rd37;
	cvt.rn.f64.u64 	%fd25, %rd39;
	fma.rn.f64 	%fd26, %fd25, 0d3CA0000000000000, 0d3C90000000000000;
	add.f64 	%fd27, %fd26, 0dBFE0000000000000;
	fma.rn.f64 	%fd3, %fd27, 0d4000000000000000, %fd24;
	ld.global.f64 	%fd28, [%rd3];
	shr.u32 	%r83, %r44, 2;
	xor.b32  	%r84, %r83, %r44;
	shl.b32 	%r85, %r80, 4;
	shl.b32 	%r86, %r84, 1;
	xor.b32  	%r87, %r86, %r85;
	xor.b32  	%r88, %r87, %r84;
	xor.b32  	%r89, %r88, %r80;
	add.s32 	%r90, %r4, %r89;
	add.s32 	%r91, %r90, 2537059;
	shr.u32 	%r92, %r53, 2;
	xor.b32  	%r93, %r92, %r53;
	st.global.v2.u32 	[%rd28+8], {%r71, %r80};
	shl.b32 	%r94, %r89, 4;
	shl.b32 	%r95, %r93, 1;
	xor.b32  	%r96, %r95, %r94;
	xor.b32  	%r97, %r96, %r93;
	xor.b32  	%r5, %r97, %r89;
	st.global.v2.u32 	[%rd28+16], {%r89, %r5};
	add.s32 	%r98, %r4, 2899496;
	st.global.v2.u32 	[%rd28], {%r98, %r62};
	add.s32 	%r99, %r5, %r98;
	cvt.u64.u32 	%rd40, %r91;
	mul.wide.u32 	%rd41, %r99, 2097152;
	xor.b64  	%rd42, %rd41, %rd40;
	cvt.rn.f64.u64 	%fd29, %rd42;
	fma.rn.f64 	%fd30, %fd29, 0d3CA0000000000000, 0d3C90000000000000;
	add.f64 	%fd31, %fd30, 0dBFE0000000000000;
	fma.rn.f64 	%fd4, %fd31, 0d4000000000000000, %fd28;
	ld.global.f64 	%fd32, [%rd4];
	shr.u32 	%r100, %r62, 2;
	xor.b32  	%r101, %r100, %r62;
	shl.b32 	%r102, %r5, 4;
	shl.b32 	%r103, %r101, 1;
	xor.b32  	%r104, %r103, %r102;
	xor.b32  	%r105, %r104, %r101;
	xor.b32  	%r6, %r105, %r5;
	add.s32 	%r106, %r4, %r6;
	add.s32 	%r107, %r106, 3261933;
	shr.u32 	%r108, %r71, 2;
	xor.b32  	%r109, %r108, %r71;
	st.global.v2.u32 	[%rd28+8], {%r89, %r5};
	shl.b32 	%r110, %r6, 4;
	shl.b32 	%r111, %r109, 1;
	xor.b32  	%r112, %r111, %r110;
	xor.b32  	%r113, %r112, %r109;
	xor.b32  	%r7, %r113, %r6;
	st.global.v2.u32 	[%rd28+16], {%r6, %r7};
	add.s32 	%r114, %r4, 3624370;
	st.global.v2.u32 	[%rd28], {%r114, %r80};
	add.s32 	%r115, %r7, %r114;
	cvt.u64.u32 	%rd43, %r107;
	mul.wide.u32 	%rd44, %r115, 2097152;
	xor.b64  	%rd45, %rd44, %rd43;
	cvt.rn.f64.u64 	%fd33, %rd45;
	fma.rn.f64 	%fd34, %fd33, 0d3CA0000000000000, 0d3C90000000000000;
	add.f64 	%fd35, %fd34, 0dBFE0000000000000;
	fma.rn.f64 	%fd5, %fd35, 0d4000000000000000, %fd32;
	cvta.to.global.u64 	%rd46, %rd64;
	add.s64 	%rd47, %rd46, %rd33;
	ld.global.f64 	%fd36, [%rd47];
	shr.u32 	%r116, %r80, 2;
	xor.b32  	%r117, %r116, %r80;
	shl.b32 	%r118, %r7, 4;
	shl.b32 	%r119, %r117, 1;
	xor.b32  	%r120, %r119, %r118;
	xor.b32  	%r121, %r120, %r117;
	xor.b32  	%r8, %r121, %r7;
	add.s32 	%r122, %r4, %r8;
	add.s32 	%r123, %r122, 3986807;
	shr.u32 	%r124, %r89, 2;
	xor.b32  	%r125, %r124, %r89;
	st.global.v2.u32 	[%rd28+8], {%r6, %r7};
	shl.b32 	%r126, %r8, 4;
	shl.b32 	%r127, %r125, 1;
	xor.b32  	%r128, %r127, %r126;
	xor.b32  	%r129, %r128, %r125;
	xor.b32  	%r9, %r129, %r8;
	st.global.v2.u32 	[%rd28+16], {%r8, %r9};
	add.s32 	%r130, %r4, 4349244;
	st.global.v2.u32 	[%rd28], {%r130, %r5};
	add.s32 	%r131, %r9, %r130;
	cvt.u64.u32 	%rd48, %r123;
	mul.wide.u32 	%rd49, %r131, 2097152;
	xor.b64  	%rd50, %rd49, %rd48;
	cvt.rn.f64.u64 	%fd37, %rd50;
	fma.rn.f64 	%fd38, %fd37, 0d3CA0000000000000, 0d3C90000000000000;
	add.f64 	%fd39, %fd38, 0dBFE0000000000000;
	fma.rn.f64 	%fd110, %fd39, 0d4000000000000000, %fd36;
	mul.f64 	%fd40, %fd2, %fd2;
	fma.rn.f64 	%fd41, %fd1, %fd1, %fd40;
	fma.rn.f64 	%fd42, %fd3, %fd3, %fd41;
	sqrt.rn.f64 	%fd43, %fd42;
	mul.f64 	%fd44, %fd5, %fd5;
	fma.rn.f64 	%fd45, %fd4, %fd4, %fd44;
	fma.rn.f64 	%fd46, %fd110, %fd110, %fd45;
	sqrt.rn.f64 	%fd47, %fd46;
	sub.f64 	%fd48, %fd1, %fd4;
	sub.f64 	%fd49, %fd2, %fd5;
	sub.f64 	%fd50, %fd3, %fd110;
	mul.f64 	%fd51, %fd49, %fd49;
	fma.rn.f64 	%fd52, %fd48, %fd48, %fd51;
	fma.rn.f64 	%fd53, %fd50, %fd50, %fd52;
	sqrt.rn.f64 	%fd54, %fd53;
	fma.rn.f64 	%fd7, %fd54, 0d3FE0000000000000, 0d3FF0000000000000;
	add.f64 	%fd55, %fd43, %fd47;
	mul.f64 	%fd8, %fd55, 0dC000000000000000;
	fma.rn.f64 	%fd56, %fd8, 0d3FF71547652B82FE, 0d4338000000000000;
	{
	.reg .b32 %temp; 
	mov.b64 	{%r10, %temp}, %fd56;
	}
	mov.f64 	%fd57, 0dC338000000000000;
	add.rn.f64 	%fd58, %fd56, %fd57;
	fma.rn.f64 	%fd59, %fd58, 0dBFE62E42FEFA39EF, %fd8;
	fma.rn.f64 	%fd60, %fd58, 0dBC7ABC9E3B39803F, %fd59;
	fma.rn.f64 	%fd61, %fd60, 0d3E5ADE1569CE2BDF, 0d3E928AF3FCA213EA;
	fma.rn.f64 	%fd62, %fd61, %fd60, 0d3EC71DEE62401315;
	fma.rn.f64 	%fd63, %fd62, %fd60, 0d3EFA01997C89EB71;
	fma.rn.f64 	%fd64, %fd63, %fd60, 0d3F2A01A014761F65;
	fma.rn.f64 	%fd65, %fd64, %fd60, 0d3F56C16C1852B7AF;
	fma.rn.f64 	%fd66, %fd65, %fd60, 0d3F81111111122322;
	fma.rn.f64 	%fd67, %fd66, %fd60, 0d3FA55555555502A1;
	fma.rn.f64 	%fd68, %fd67, %fd60, 0d3FC5555555555511;
	fma.rn.f64 	%fd69, %fd68, %fd60, 0d3FE000000000000B;
	fma.rn.f64 	%fd70, %fd69, %fd60, 0d3FF0000000000000;
	fma.rn.f64 	%fd71, %fd70, %fd60, 0d3FF0000000000000;
	{
	.reg .b32 %temp; 
	mov.b64 	{%r11, %temp}, %fd71;
	}
	{
	.reg .b32 %temp; 
	mov.b64 	{%temp, %r12}, %fd71;
	}
	shl.b32 	%r132, %r10, 20;
	add.s32 	%r133, %r132, %r12;
	mov.b64 	%fd109, {%r11, %r133};
	{
	.reg .b32 %temp; 
	mov.b64 	{%temp, %r134}, %fd8;
	}
	mov.b32 	%f2, %r134;
	abs.f32 	%f1, %f2;
	setp.lt.f32 	%p4, %f1, 0f4086232B;
	@%p4 bra 	$L__BB4_5;
	setp.lt.f64 	%p5, %fd8, 0d0000000000000000;
	add.f64 	%fd72, %fd8, 0d7FF0000000000000;
	selp.f64 	%fd109, 0d0000000000000000, %fd72, %p5;
	setp.geu.f32 	%p6, %f1, 0f40874800;
	@%p6 bra 	$L__BB4_5;
	shr.u32 	%r135, %r10, 31;
	add.s32 	%r136, %r10, %r135;
	shr.s32 	%r137, %r136, 1;
	shl.b32 	%r138, %r137, 20;
	add.s32 	%r139, %r12, %r138;
	mov.b64 	%fd73, {%r11, %r139};
	sub.s32 	%r140, %r10, %r137;
	shl.b32 	%r141, %r140, 20;
	add.s32 	%r142, %r141, 1072693248;
	mov.b32 	%r143, 0;
	mov.b64 	%fd74, {%r143, %r142};
	mul.f64 	%fd109, %fd74, %fd73;
$L__BB4_5:
	ld.param.u64 	%rd68, [_Z9propagateiiPdS_S_S_S_S_S_S_P17curandStateXORWOW_param_10];
	ld.param.u64 	%rd66, [_Z9propagateiiPdS_S_S_S_S_S_S_P17curandStateXORWOW_param_8];
	ld.param.u64 	%rd65, [_Z9propagateiiPdS_S_S_S_S_S_S_P17curandStateXORWOW_param_7];
	cvta.to.global.u64 	%rd51, %rd65;
	mov.u32 	%r144, %ntid.x;
	mov.u32 	%r145, %ctaid.x;
	mov.u32 	%r146, %tid.x;
	mad.lo.s32 	%r147, %r144, %r145, %r146;
	mul.wide.s32 	%rd52, %r147, 8;
	add.s64 	%rd8, %rd51, %rd52;
	mul.f64 	%fd13, %fd7, %fd109;
	mul.f64 	%fd75, %fd13, %fd13;
	cvta.to.global.u64 	%rd53, %rd66;
	add.s64 	%rd9, %rd53, %rd52;
	ld.global.f64 	%fd76, [%rd9];
	mul.f64 	%fd77, %fd76, %fd76;
	shr.u32 	%r148, %r5, 2;
	xor.b32  	%r149, %r148, %r5;
	shl.b32 	%r150, %r9, 4;
	shl.b32 	%r151, %r149, 1;
	xor.b32  	%r152, %r151, %r150;
	xor.b32  	%r153, %r152, %r149;
	xor.b32  	%r154, %r153, %r9;
	add.s32 	%r155, %r4, %r154;
	add.s32 	%r156, %r155, 4711681;
	shr.u32 	%r157, %r6, 2;
	xor.b32  	%r158, %r157, %r6;
	cvta.to.global.u64 	%rd54, %rd68;
	mul.wide.s32 	%rd55, %r147, 48;
	add.s64 	%rd56, %rd54, %rd55;
	st.global.v2.u32 	[%rd56+8], {%r8, %r9};
	shl.b32 	%r159, %r154, 4;
	shl.b32 	%r160, %r158, 1;
	xor.b32  	%r161, %r160, %r159;
	xor.b32  	%r162, %r161, %r158;
	xor.b32  	%r163, %r162, %r154;
	st.global.v2.u32 	[%rd56+16], {%r154, %r163};
	add.s32 	%r164, %r4, 5074118;
	st.global.v2.u32 	[%rd56], {%r164, %r7};
	add.s32 	%r165, %r163, %r164;
	cvt.u64.u32 	%rd57, %r156;
	mul.wide.u32 	%rd58, %r165, 2097152;
	xor.b64  	%rd59, %rd58, %rd57;
	cvt.rn.f64.u64 	%fd78, %rd59;
	fma.rn.f64 	%fd79, %fd78, 0d3CA0000000000000, 0d3C90000000000000;
	mul.f64 	%fd80, %fd77, %fd79;
	setp.gt.f64 	%p7, %fd75, %fd80;
	@%p7 bra 	$L__BB4_7;
	ld.global.f64 	%fd110, [%rd8];
	bra.uni 	$L__BB4_8;
$L__BB4_7:
	ld.global.f64 	%fd81, [%rd5];
	add.f64 	%fd82, %fd81, 0d3FF0000000000000;
	st.global.f64 	[%rd5], %fd82;
	st.global.f64 	[%rd9], %fd13;
	st.global.f64 	[%rd1], %fd1;
	st.global.f64 	[%rd7], %fd2;
	st.global.f64 	[%rd2], %fd3;
	st.global.f64 	[%rd3], %fd4;
	st.global.f64 	[%rd4], %fd5;
	st.global.f64 	[%rd8], %fd110;
$L__BB4_8:
	ld.param.u32 	%r167, [_Z9propagateiiPdS_S_S_S_S_S_S_P17curandStateXORWOW_param_0];
	ld.global.f64 	%fd83, [%rd1];
	ld.global.f64 	%fd84, [%rd7];
	ld.global.f64 	%fd85, [%rd2];
	ld.global.f64 	%fd86, [%rd3];
	ld.global.f64 	%fd87, [%rd4];
	mul.f64 	%fd88, %fd84, %fd84;
	fma.rn.f64 	%fd89, %fd83, %fd83, %fd88;
	fma.rn.f64 	%fd90, %fd85, %fd85, %fd89;
	sqrt.rn.f64 	%fd91, %fd90;
	mul.f64 	%fd92, %fd87, %fd87;
	fma.rn.f64 	%fd93, %fd86, %fd86, %fd92;
	fma.rn.f64 	%fd94, %fd110, %fd110, %fd93;
	sqrt.rn.f64 	%fd95, %fd94;
	sub.f64 	%fd96, %fd83, %fd86;
	sub.f64 	%fd97, %fd84, %fd87;
	sub.f64 	%fd98, %fd85, %fd110;
	mul.f64 	%fd99, %fd97, %fd97;
	fma.rn.f64 	%fd100, %fd96, %fd96, %fd99;
	fma.rn.f64 	%fd101, %fd98, %fd98, %fd100;
	sqrt.rn.f64 	%fd102, %fd101;
	ld.global.f64 	%fd103, [%rd6];
	add.f64 	%fd104, %fd91, %fd103;
	st.global.f64 	[%rd6], %fd104;
	mul.wide.s32 	%rd60, %r167, 8;
	add.s64 	%rd61, %rd6, %rd60;
	ld.global.f64 	%fd105, [%rd61];
	add.f64 	%fd106, %fd105, %fd95;
	st.global.f64 	[%rd61], %fd106;
	add.s64 	%rd62, %rd61, %rd60;
	ld.global.f64 	%fd107, [%rd62];
	add.f64 	%fd108, %fd102, %fd107;
	st.global.f64 	[%rd62], %fd108;
	add.s32 	%r168, %r168, 1;
	setp.ne.s32 	%p8, %r168, 0;
	@%p8 bra 	$L__BB4_2;
$L__BB4_9:
	ret;

}


// ===== COMPILED SASS (sm_100) =====

	.target	sm_100

	.elftype	@"ET_EXEC"


//--------------------- .note.nv.tkinfo           --------------------------
	.section	.note.nv.tkinfo,"",@"SHT_NOTE"
	.sectionflags	@"SHF_NOTE_NV_TKINFO"
	.tkinfo
        /*0018*/ 	.word	0x00000002
        /*0030*/ 	.string	""
        /*0030*/ 	.string	"ptxas"
        /*0030*/ 	.string	"Cuda compilation tools, release 13.0, V13.0.88"
        /*0030*/ 	.string	"Build cuda_13.0.r13.0/compiler.36424714_0"
        /*0030*/ 	.string	"-arch sm_100 -m 64 "



//--------------------- .note.nv.cuinfo           --------------------------
	.section	.note.nv.cuinfo,"",@"SHT_NOTE"
	.sectionflags	@"SHF_NOTE_NV_CUINFO"
        /*0018*/ 	.short	0x0002
        /*001a*/ 	.short	0x0064
        /*001c*/ 	.short	0x0082
	.zero		2


//--------------------- .nv.info                  --------------------------
	.section	.nv.info,"",@"SHT_CUDA_INFO"
	.align	4


	//----- nvinfo : EIATTR_REGCOUNT
	.align		4
        /*0000*/ 	.byte	0x04, 0x2f
        /*0002*/ 	.short	(.L_10 - .L_9)
	.align		4
.L_9:
        /*0004*/ 	.word	index@(_Z15SumWithinBlocksiPKdPd)
        /*0008*/ 	.word	0x00000018


	//----- nvinfo : EIATTR_FRAME_SIZE
	.align		4
.L_10:
        /*000c*/ 	.byte	0x04, 0x11
        /*000e*/ 	.short	(.L_12 - .L_11)
	.align		4
.L_11:
        /*0010*/ 	.word	index@(_Z15SumWithinBlocksiPKdPd)
        /*0014*/ 	.word	0x00000000


	//----- nvinfo : EIATTR_REGCOUNT
	.align		4
.L_12:
        /*0018*/ 	.byte	0x04, 0x2f
        /*001a*/ 	.short	(.L_14 - .L_13)
	.align		4
.L_13:
        /*001c*/ 	.word	index@(_Z7initranjP17curandStateXORWOW)
        /*0020*/ 	.word	0x0000001f


	//----- nvinfo : EIATTR_FRAME_SIZE
	.align		4
.L_14:
        /*0024*/ 	.byte	0x04, 0x11
        /*0026*/ 	.short	(.L_16 - .L_15)
	.align		4
.L_15:
        /*0028*/ 	.word	index@(_Z7initranjP17curandStateXORWOW)
        /*002c*/ 	.word	0x00000000


	//----- nvinfo : EIATTR_REGCOUNT
	.align		4
.L_16:
        /*0030*/ 	.byte	0x04, 0x2f
        /*0032*/ 	.short	(.L_18 - .L_17)
	.align		4
.L_17:
        /*0034*/ 	.word	index@(_Z10zero_statsiPd)
        /*0038*/ 	.word	0x0000000c


	//----- nvinfo : EIATTR_FRAME_SIZE
	.align		4
.L_18:
        /*003c*/ 	.byte	0x04, 0x11
        /*003e*/ 	.short	(.L_20 - .L_19)
	.align		4
.L_19:
        /*0040*/ 	.word	index@(_Z10zero_statsiPd)
        /*0044*/ 	.word	0x00000000


	//----- nvinfo : EIATTR_REGCOUNT
	.align		4
.L_20:
        /*0048*/ 	.byte	0x04, 0x2f
        /*004a*/ 	.short	(.L_22 - .L_21)
	.align		4
.L_21:
        /*004c*/ 	.word	index@(_Z10initializeiPdS_S_S_S_S_S_P17curandStateXORWOW)
        /*0050*/ 	.word	0x00000022


	//----- nvinfo : EIATTR_FRAME_SIZE
	.align		4
.L_22:
        /*0054*/ 	.byte	0x04, 0x11
        /*0056*/ 	.short	(.L_24 - .L_23)
	.align		4
.L_23:
        /*0058*/ 	.word	index@($__internal_1_$__cuda_sm20_dsqrt_rn_f64_mediumpath_v1)
        /*005c*/ 	.word	0x00000000


	//----- nvinfo : EIATTR_FRAME_SIZE
	.align		4
.L_24:
        /*0060*/ 	.byte	0x04, 0x11
        /*0062*/ 	.short	(.L_26 - .L_25)
	.align		4
.L_25:
        /*0064*/ 	.word	index@(_Z10initializeiPdS_S_S_S_S_S_P17curandStateXORWOW)
        /*0068*/ 	.word	0x00000000


	//----- nvinfo : EIATTR_REGCOUNT
	.align		4
.L_26:
        /*006c*/ 	.byte	0x04, 0x2f
        /*006e*/ 	.short	(.L_28 - .L_27)
	.align		4
.L_27:
        /*0070*/ 	.word	index@(_Z9propagateiiPdS_S_S_S_S_S_S_P17curandStateXORWOW)
        /*0074*/ 	.word	0x0000003c


	//----- nvinfo : EIATTR_FRAME_SIZE
	.align		4
.L_28:
        /*0078*/ 	.byte	0x04, 0x11
        /*007a*/ 	.short	(.L_30 - .L_29)
	.align		4
.L_29:
        /*007c*/ 	.word	index@($__internal_0_$__cuda_sm20_dsqrt_rn_f64_mediumpath_v1)
        /*0080*/ 	.word	0x00000000


	//----- nvinfo : EIATTR_FRAME_SIZE
	.align		4
.L_30:
        /*0084*/ 	.byte	0x04, 0x11
        /*0086*/ 	.short	(.L_32 - .L_31)
	.align		4
.L_31:
        /*0088*/ 	.word	index@(_Z9propagateiiPdS_S_S_S_S_S_S_P17curandStateXORWOW)
        /*008c*/ 	.word	0x00000000


	//----- nvinfo : EIATTR_MIN_STACK_SIZE
	.align		4
.L_32:
        /*0090*/ 	.byte	0x04, 0x12
        /*0092*/ 	.short	(.L_34 - .L_33)
	.align		4
.L_33:
        /*0094*/ 	.word	index@(_Z9propagateiiPdS_S_S_S_S_S_S_P17curandStateXORWOW)
        /*0098*/ 	.word	0x00000000


	//----- nvinfo : EIATTR_MIN_STACK_SIZE
	.align		4
.L_34:
        /*009c*/ 	.byte	0x04, 0x12
        /*009e*/ 	.short	(.L_36 - .L_35)
	.align		4
.L_35:
        /*00a0*/ 	.word	index@(_Z10initializeiPdS_S_S_S_S_S_P17curandStateXORWOW)
        /*00a4*/ 	.word	0x00000000


	//----- nvinfo : EIATTR_MIN_STACK_SIZE
	.align		4
.L_36:
        /*00a8*/ 	.byte	0x04, 0x12
        /*00aa*/ 	.short	(.L_38 - .L_37)
	.align		4
.L_37:
        /*00ac*/ 	.word	index@(_Z10zero_statsiPd)
        /*00b0*/ 	.word	0x00000000


	//----- nvinfo : EIATTR_MIN_STACK_SIZE
	.align		4
.L_38:
        /*00b4*/ 	.byte	0x04, 0x12
        /*00b6*/ 	.short	(.L_40 - .L_39)
	.align		4
.L_39:
        /*00b8*/ 	.word	index@(_Z7initranjP17curandStateXORWOW)
        /*00bc*/ 	.word	0x00000000


	//----- nvinfo : EIATTR_MIN_STACK_SIZE
	.align		4
.L_40:
        /*00c0*/ 	.byte	0x04, 0x12
        /*00c2*/ 	.short	(.L_42 - .L_41)
	.align		4
.L_41:
        /*00c4*/ 	.word	index@(_Z15SumWithinBlocksiPKdPd)
        /*00c8*/ 	.word	0x00000000
.L_42:


//--------------------- .nv.compat                --------------------------
	.section	.nv.compat,"",@"SHT_CUDA_COMPAT_INFO"
	.align	4
        /*0000*/ 	.byte	0x02, 0x09, 0x00, 0x00, 0x02, 0x02, 0x01, 0x00, 0x02, 0x05, 0x05, 0x00, 0x03, 0x07, 0x01, 0x01
        /*0010*/ 	.byte	0x02, 0x03, 0x00, 0x00, 0x02, 0x06, 0x01, 0x00, 0x04, 0x0b, 0x08, 0x00, 0x01, 0x00, 0x00, 0x00
        /*0020*/ 	.byte	0x00, 0x00, 0x00, 0x00


//--------------------- .nv.info._Z9propagateiiPdS_S_S_S_S_S_S_P17curandStateXORWOW --------------------------
	.section	.nv.info._Z9propagateiiPdS_S_S_S_S_S_S_P17curandStateXORWOW,"",@"SHT_CUDA_INFO"
	.sectionflags	@""
	.align	4


	//----- nvinfo : EIATTR_CUDA_API_VERSION
	.align		4
        /*0000*/ 	.byte	0x04, 0x37
        /*0002*/ 	.short	(.L_44 - .L_43)
.L_43:
        /*0004*/ 	.word	0x00000082


	//----- nvinfo : EIATTR_KPARAM_INFO
	.align		4
.L_44:
        /*0008*/ 	.byte	0x04, 0x17
        /*000a*/ 	.short	(.L_46 - .L_45)
.L_45:
        /*000c*/ 	.word	0x00000000
        /*0010*/ 	.short	0x000a
        /*0012*/ 	.short	0x0048
        /*0014*/ 	.byte	0x00, 0xf5, 0x21, 0x00


	//----- nvinfo : EIATTR_KPARAM_INFO
	.align		4
.L_46:
        /*0018*/ 	.byte	0x04, 0x17
        /*001a*/ 	.short	(.L_48 - .L_47)
.L_47:
        /*001c*/ 	.word	0x00000000
        /*0020*/ 	.short	0x0009
        /*0022*/ 	.short	0x0040
        /*0024*/ 	.byte	0x00, 0xf5, 0x21, 0x00


	//----- nvinfo : EIATTR_KPARAM_INFO
	.align		4
.L_48:
        /*0028*/ 	.byte	0x04, 0x17
        /*002a*/ 	.short	(.L_50 - .L_49)
.L_49:
        /*002c*/ 	.word	0x00000000
        /*0030*/ 	.short	0x0008
        /*0032*/ 	.short	0x0038
        /*0034*/ 	.byte	0x00, 0xf5, 0x21, 0x00


	//----- nvinfo : EIATTR_KPARAM_INFO
	.align		4
.L_50:
        /*0038*/ 	.byte	0x04, 0x17
        /*003a*/ 	.short	(.L_52 - .L_51)
.L_51:
        /*003c*/ 	.word	0x00000000
        /*0040*/ 	.short	0x0007
        /*0042*/ 	.short	0x0030
        /*0044*/ 	.byte	0x00, 0xf5, 0x21, 0x00


	//----- nvinfo : EIATTR_KPARAM_INFO
	.align		4
.L_52:
        /*0048*/ 	.byte	0x04, 0x17
        /*004a*/ 	.short	(.L_54 - .L_53)
.L_53:
        /*004c*/ 	.word	0x00000000
        /*0050*/ 	.short	0x0006
        /*0052*/ 	.short	0x0028
        /*0054*/ 	.byte	0x00, 0xf5, 0x21, 0x00


	//----- nvinfo : EIATTR_KPARAM_INFO
	.align		4
.L_54:
        /*0058*/ 	.byte	0x04, 0x17
        /*005a*/ 	.short	(.L_56 - .L_55)
.L_55:
        /*005c*/ 	.word	0x00000000
        /*0060*/ 	.short	0x0005
        /*0062*/ 	.short	0x0020
        /*0064*/ 	.byte	0x00, 0xf5, 0x21, 0x00


	//----- nvinfo : EIATTR_KPARAM_INFO
	.align		4
.L_56:
        /*0068*/ 	.byte	0x04, 0x17
        /*006a*/ 	.short	(.L_58 - .L_57)
.L_57:
        /*006c*/ 	.word	0x00000000
        /*0070*/ 	.short	0x0004
        /*0072*/ 	.short	0x0018
        /*0074*/ 	.byte	0x00, 0xf5, 0x21, 0x00


	//----- nvinfo : EIATTR_KPARAM_INFO
	.align		4
.L_58:
        /*0078*/ 	.byte	0x04, 0x17
        /*007a*/ 	.short	(.L_60 - .L_59)
.L_59:
        /*007c*/ 	.word	0x00000000
        /*0080*/ 	.short	0x0003
        /*0082*/ 	.short	0x0010
        /*0084*/ 	.byte	0x00, 0xf5, 0x21, 0x00


	//----- nvinfo : EIATTR_KPARAM_INFO
	.align		4
.L_60:
        /*0088*/ 	.byte	0x04, 0x17
        /*008a*/ 	.short	(.L_62 - .L_61)
.L_61:
        /*008c*/ 	.word	0x00000000
        /*0090*/ 	.short	0x0002
        /*0092*/ 	.short	0x0008
        /*0094*/ 	.byte	0x00, 0xf5, 0x21, 0x00


	//----- nvinfo : EIATTR_KPARAM_INFO
	.align		4
.L_62:
        /*0098*/ 	.byte	0x04, 0x17
        /*009a*/ 	.short	(.L_64 - .L_63)
.L_63:
        /*009c*/ 	.word	0x00000000
        /*00a0*/ 	.short	0x0001
        /*00a2*/ 	.short	0x0004
        /*00a4*/ 	.byte	0x00, 0xf0, 0x11, 0x00


	//----- nvinfo : EIATTR_KPARAM_INFO
	.align		4
.L_64:
        /*00a8*/ 	.byte	0x04, 0x17
        /*00aa*/ 	.short	(.L_66 - .L_65)
.L_65:
        /*00ac*/ 	.word	0x00000000
        /*00b0*/ 	.short	0x0000
        /*00b2*/ 	.short	0x0000
        /*00b4*/ 	.byte	0x00, 0xf0, 0x11, 0x00


	//----- nvinfo : EIATTR_SPARSE_MMA_MASK
	.align		4
.L_66:
        /*00b8*/ 	.byte	0x03, 0x50
        /*00ba*/ 	.short	0x0000


	//----- nvinfo : EIATTR_MAXREG_COUNT
	.align		4
        /*00bc*/ 	.byte	0x03, 0x1b
        /*00be*/ 	.short	0x00ff


	//----- nvinfo : EIATTR_MERCURY_ISA_VERSION
	.align		4
        /*00c0*/ 	.byte	0x03, 0x5f
        /*00c2*/ 	.short	0x0101


	//----- nvinfo : EIATTR_VRC_CTA_INIT_COUNT
	.align		4
        /*00c4*/ 	.byte	0x02, 0x4a
	.zero		1
	.zero		1


	//----- nvinfo : EIATTR_EXIT_INSTR_OFFSETS
	.align		4
        /*00c8*/ 	.byte	0x04, 0x1c
        /*00ca*/ 	.short	(.L_68 - .L_67)


	//   ....[0]....
.L_67:
        /*00cc*/ 	.word	0x00000080


	//   ....[1]....
        /*00d0*/ 	.word	0x00001f70


	//----- nvinfo : EIATTR_CRS_STACK_SIZE
	.align		4
.L_68:
        /*00d4*/ 	.byte	0x04, 0x1e
        /*00d6*/ 	.short	(.L_70 - .L_69)
.L_69:
        /*00d8*/ 	.word	0x00000000


	//----- nvinfo : EIATTR_CBANK_PARAM_SIZE
	.align		4
.L_70:
        /*00dc*/ 	.byte	0x03, 0x19
        /*00de*/ 	.short	0x0050


	//----- nvinfo : EIATTR_PARAM_CBANK
	.align		4
        /*00e0*/ 	.byte	0x04, 0x0a
        /*00e2*/ 	.short	(.L_72 - .L_71)
	.align		4
.L_71:
        /*00e4*/ 	.word	index@(.nv.constant0._Z9propagateiiPdS_S_S_S_S_S_S_P17curandStateXORWOW)
        /*00e8*/ 	.short	0x0380
        /*00ea*/ 	.short	0x0050


	//----- nvinfo : EIATTR_SW_WAR
	.align		4
.L_72:
        /*00ec*/ 	.byte	0x04, 0x36
        /*00ee*/ 	.short	(.L_74 - .L_73)
.L_73:
        /*00f0*/ 	.word	0x00000008
.L_74:


//--------------------- .nv.info._Z10initializeiPdS_S_S_S_S_S_P17curandStateXORWOW --------------------------
	.section	.nv.info._Z10initializeiPdS_S_S_S_S_S_P17curandStateXORWOW,"",@"SHT_CUDA_INFO"
	.sectionflags	@""
	.align	4


	//----- nvinfo : EIATTR_CUDA_API_VERSION
	.align		4
        /*0000*/ 	.byte	0x04, 0x37
        /*0002*/ 	.short	(.L_76 - .L_75)
.L_75:
        /*0004*/ 	.word	0x00000082


	//----- nvinfo : EIATTR_KPARAM_INFO
	.align		4
.L_76:
        /*0008*/ 	.byte	0x04, 0x17
        /*000a*/ 	.short	(.L_78 - .L_77)
.L_77:
        /*000c*/ 	.word	0x00000000
        /*0010*/ 	.short	0x0008
        /*0012*/ 	.short	0x0040
        /*0014*/ 	.byte	0x00, 0xf5, 0x21, 0x00


	//----- nvinfo : EIATTR_KPARAM_INFO
	.align		4
.L_78:
        /*0018*/ 	.byte	0x04, 0x17
        /*001a*/ 	.short	(.L_80 - .L_79)
.L_79:
        /*001c*/ 	.word	0x00000000
        /*0020*/ 	.short	0x0007
        /*0022*/ 	.short	0x0038
        /*0024*/ 	.byte	0x00, 0xf5, 0x21, 0x00


	//----- nvinfo : EIATTR_KPARAM_INFO
	.align		4
.L_80:
        /*0028*/ 	.byte	0x04, 0x17
        /*002a*/ 	.short	(.L_82 - .L_81)
.L_81:
        /*002c*/ 	.word	0x00000000
        /*0030*/ 	.short	0x0006
        /*0032*/ 	.short	0x0030
        /*0034*/ 	.byte	0x00, 0xf5, 0x21, 0x00


	//----- nvinfo : EIATTR_KPARAM_INFO
	.align		4
.L_82:
        /*0038*/ 	.byte	0x04, 0x17
        /*003a*/ 	.short	(.L_84 - .L_83)
.L_83:
        /*003c*/ 	.word	0x00000000
        /*0040*/ 	.short	0x0005
        /*0042*/ 	.short	0x0028
        /*0044*/ 	.byte	0x00, 0xf5, 0x21, 0x00


	//----- nvinfo : EIATTR_KPARAM_INFO
	.align		4
.L_84:
        /*0048*/ 	.byte	0x04, 0x17
        /*004a*/ 	.short	(.L_86 - .L_85)
.L_85:
        /*004c*/ 	.word	0x00000000
        /*0050*/ 	.short	0x0004
        /*0052*/ 	.short	0x0020
        /*0054*/ 	.byte	0x00, 0xf5, 0x21, 0x00


	//----- nvinfo : EIATTR_KPARAM_INFO
	.align		4
.L_86:
        /*0058*/ 	.byte	0x04, 0x17
        /*005a*/ 	.short	(.L_88 - .L_87)
.L_87:
        /*005c*/ 	.word	0x00000000
        /*0060*/ 	.short	0x0003
        /*0062*/ 	.short	0x0018
        /*0064*/ 	.byte	0x00, 0xf5, 0x21, 0x00


	//----- nvinfo : EIATTR_KPARAM_INFO
	.align		4
.L_88:
        /*0068*/ 	.byte	0x04, 0x17
        /*006a*/ 	.short	(.L_90 - .L_89)
.L_89:
        /*006c*/ 	.word	0x00000000
        /*0070*/ 	.short	0x0002
        /*0072*/ 	.short	0x0010
        /*0074*/ 	.byte	0x00, 0xf5, 0x21, 0x00


	//----- nvinfo : EIATTR_KPARAM_INFO
	.align		4
.L_90:
        /*0078*/ 	.byte	0x04, 0x17
        /*007a*/ 	.short	(.L_92 - .L_91)
.L_91:
        /*007c*/ 	.word	0x00000000
        /*0080*/ 	.short	0x0001
        /*0082*/ 	.short	0x0008
        /*0084*/ 	.byte	0x00, 0xf5, 0x21, 0x00


	//----- nvinfo : EIATTR_KPARAM_INFO
	.align		4
.L_92:
        /*0088*/ 	.byte	0x04, 0x17
        /*008a*/ 	.short	(.L_94 - .L_93)
.L_93:
        /*008c*/ 	.word	0x00000000
        /*0090*/ 	.short	0x0000
        /*0092*/ 	.short	0x0000
        /*0094*/ 	.byte	0x00, 0xf0, 0x11, 0x00


	//----- nvinfo : EIATTR_SPARSE_MMA_MASK
	.align		4
.L_94:
        /*0098*/ 	.byte	0x03, 0x50
        /*009a*/ 	.short	0x0000


	//----- nvinfo : EIATTR_MAXREG_COUNT
	.align		4
        /*009c*/ 	.byte	0x03, 0x1b
        /*009e*/ 	.short	0x00ff


	//----- nvinfo : EIATTR_MERCURY_ISA_VERSION
	.align		4
        /*00a0*/ 	.byte	0x03, 0x5f
        /*00a2*/ 	.short	0x0101


	//----- nvinfo : EIATTR_VRC_CTA_INIT_COUNT
	.align		4
        /*00a4*/ 	.byte	0x02, 0x4a
	.zero		1
	.zero		1


	//----- nvinfo : EIATTR_EXIT_INSTR_OFFSETS
	.align		4
        /*00a8*/ 	.byte	0x04, 0x1c
        /*00aa*/ 	.short	(.L_96 - .L_95)


	//   ....[0]....
.L_95:
        /*00ac*/ 	.word	0x00000070


	//   ....[1]....
        /*00b0*/ 	.word	0x00001740


	//----- nvinfo : EIATTR_CRS_STACK_SIZE
	.align		4
.L_96:
        /*00b4*/ 	.byte	0x04, 0x1e
        /*00b6*/ 	.short	(.L_98 - .L_97)
.L_97:
        /*00b8*/ 	.word	0x00000000


	//----- nvinfo : EIATTR_CBANK_PARAM_SIZE
	.align		4
.L_98:
        /*00bc*/ 	.byte	0x03, 0x19
        /*00be*/ 	.short	0x0048


	//----- nvinfo : EIATTR_PARAM_CBANK
	.align		4
        /*00c0*/ 	.byte	0x04, 0x0a
        /*00c2*/ 	.short	(.L_100 - .L_99)
	.align		4
.L_99:
        /*00c4*/ 	.word	index@(.nv.constant0._Z10initializeiPdS_S_S_S_S_S_P17curandStateXORWOW)
        /*00c8*/ 	.short	0x0380
        /*00ca*/ 	.short	0x0048


	//----- nvinfo : EIATTR_SW_WAR
	.align		4
.L_100:
        /*00cc*/ 	.byte	0x04, 0x36
        /*00ce*/ 	.short	(.L_102 - .L_101)
.L_101:
        /*00d0*/ 	.word	0x00000008
.L_102:


//--------------------- .nv.info._Z10zero_statsiPd --------------------------
	.section	.nv.info._Z10zero_statsiPd,"",@"SHT_CUDA_INFO"
	.sectionflags	@""
	.align	4


	//----- nvinfo : EIATTR_CUDA_API_VERSION
	.align		4
        /*0000*/ 	.byte	0x04, 0x37
        /*0002*/ 	.short	(.L_104 - .L_103)
.L_103:
        /*0004*/ 	.word	0x00000082


	//----- nvinfo : EIATTR_KPARAM_INFO
	.align		4
.L_104:
        /*0008*/ 	.byte	0x04, 0x17
        /*000a*/ 	.short	(.L_106 - .L_105)
.L_105:
        /*000c*/ 	.word	0x00000000
        /*0010*/ 	.short	0x0001
        /*0012*/ 	.short	0x0008
        /*0014*/ 	.byte	0x00, 0xf5, 0x21, 0x00


	//----- nvinfo : EIATTR_KPARAM_INFO
	.align		4
.L_106:
        /*0018*/ 	.byte	0x04, 0x17
        /*001a*/ 	.short	(.L_108 - .L_107)
.L_107:
        /*001c*/ 	.word	0x00000000
        /*0020*/ 	.short	0x0000
        /*0022*/ 	.short	0x0000
        /*0024*/ 	.byte	0x00, 0xf0, 0x11, 0x00


	//----- nvinfo : EIATTR_SPARSE_MMA_MASK
	.align		4
.L_108:
        /*0028*/ 	.byte	0x03, 0x50
        /*002a*/ 	.short	0x0000


	//----- nvinfo : EIATTR_MAXREG_COUNT
	.align		4
        /*002c*/ 	.byte	0x03, 0x1b
        /*002e*/ 	.short	0x00ff


	//----- nvinfo : EIATTR_MERCURY_ISA_VERSION
	.align		4
        /*0030*/ 	.byte	0x03, 0x5f
        /*0032*/ 	.short	0x0101


	//----- nvinfo : EIATTR_VRC_CTA_INIT_COUNT
	.align		4
        /*0034*/ 	.byte	0x02, 0x4a
	.zero		1
	.zero		1


	//----- nvinfo : EIATTR_EXIT_INSTR_OFFSETS
	.align		4
        /*0038*/ 	.byte	0x04, 0x1c
        /*003a*/ 	.short	(.L_110 - .L_109)


	//   ....[0]....
.L_109:
        /*003c*/ 	.word	0x00000070


	//   ....[1]....
        /*0040*/ 	.word	0x00000120


	//----- nvinfo : EIATTR_CBANK_PARAM_SIZE
	.align		4
.L_110:
        /*0044*/ 	.byte	0x03, 0x19
        /*0046*/ 	.short	0x0010


	//----- nvinfo : EIATTR_PARAM_CBANK
	.align		4
        /*0048*/ 	.byte	0x04, 0x0a
        /*004a*/ 	.short	(.L_112 - .L_111)
	.align		4
.L_111:
        /*004c*/ 	.word	index@(.nv.constant0._Z10zero_statsiPd)
        /*0050*/ 	.short	0x0380
        /*0052*/ 	.short	0x0010


	//----- nvinfo : EIATTR_SW_WAR
	.align		4
.L_112:
        /*0054*/ 	.byte	0x04, 0x36
        /*0056*/ 	.short	(.L_114 - .L_113)
.L_113:
        /*0058*/ 	.word	0x00000008
.L_114:


//--------------------- .nv.info._Z7initranjP17curandStateXORWOW --------------------------
	.section	.nv.info._Z7initranjP17curandStateXORWOW,"",@"SHT_CUDA_INFO"
	.sectionflags	@""
	.align	4


	//----- nvinfo : EIATTR_CUDA_API_VERSION
	.align		4
        /*0000*/ 	.byte	0x04, 0x37
        /*0002*/ 	.short	(.L_116 - .L_115)
.L_115:
        /*0004*/ 	.word	0x00000082


	//----- nvinfo : EIATTR_KPARAM_INFO
	.align		4
.L_116:
        /*0008*/ 	.byte	0x04, 0x17
        /*000a*/ 	.short	(.L_118 - .L_117)
.L_117:
        /*000c*/ 	.word	0x00000000
        /*0010*/ 	.short	0x0001
        /*0012*/ 	.short	0x0008
        /*0014*/ 	.byte	0x00, 0xf5, 0x21, 0x00


	//----- nvinfo : EIATTR_KPARAM_INFO
	.align		4
.L_118:
        /*0018*/ 	.byte	0x04, 0x17
        /*001a*/ 	.short	(.L_120 - .L_119)
.L_119:
        /*001c*/ 	.word	0x00000000
        /*0020*/ 	.short	0x0000
        /*0022*/ 	.short	0x0000
        /*0024*/ 	.byte	0x00, 0xf0, 0x11, 0x00


	//----- nvinfo : EIATTR_SPARSE_MMA_MASK
	.align		4
.L_120:
        /*0028*/ 	.byte	0x03, 0x50
        /*002a*/ 	.short	0x0000


	//----- nvinfo : EIATTR_MAXREG_COUNT
	.align		4
        /*002c*/ 	.byte	0x03, 0x1b
        /*002e*/ 	.short	0x00ff


	//----- nvinfo : EIATTR_MERCURY_ISA_VERSION
	.align		4
        /*0030*/ 	.byte	0x03, 0x5f
        /*0032*/ 	.short	0x0101


	//----- nvinfo : EIATTR_VRC_CTA_INIT_COUNT
	.align		4
        /*0034*/ 	.byte	0x02, 0x4a
	.zero		1
	.zero		1


	//----- nvinfo : EIATTR_EXIT_INSTR_OFFSETS
	.align		4
        /*0038*/ 	.byte	0x04, 0x1c
        /*003a*/ 	.short	(.L_122 - .L_121)


	//   ....[0]....
.L_121:
        /*003c*/ 	.word	0x00000eb0


	//----- nvinfo : EIATTR_CRS_STACK_SIZE
	.align		4
.L_122:
        /*0040*/ 	.byte	0x04, 0x1e
        /*0042*/ 	.short	(.L_124 - .L_123)
.L_123:
        /*0044*/ 	.word	0x00000000


	//----- nvinfo : EIATTR_CBANK_PARAM_SIZE
	.align		4
.L_124:
        /*0048*/ 	.byte	0x03, 0x19
        /*004a*/ 	.short	0x0010


	//----- nvinfo : EIATTR_PARAM_CBANK
	.align		4
        /*004c*/ 	.byte	0x04, 0x0a
        /*004e*/ 	.short	(.L_126 - .L_125)
	.align		4
.L_125:
        /*0050*/ 	.word	index@(.nv.constant0._Z7initranjP17curandStateXORWOW)
        /*0054*/ 	.short	0x0380
        /*0056*/ 	.short	0x0010


	//----- nvinfo : EIATTR_SW_WAR
	.align		4
.L_126:
        /*0058*/ 	.byte	0x04, 0x36
        /*005a*/ 	.short	(.L_128 - .L_127)
.L_127:
        /*005c*/ 	.word	0x00000008
.L_128:


//--------------------- .nv.info._Z15SumWithinBlocksiPKdPd --------------------------
	.section	.nv.info._Z15SumWithinBlocksiPKdPd,"",@"SHT_CUDA_INFO"
	.sectionflags	@""
	.align	4


	//----- nvinfo : EIATTR_CUDA_API_VERSION
	.align		4
        /*0000*/ 	.byte	0x04, 0x37
        /*0002*/ 	.short	(.L_130 - .L_129)
.L_129:
        /*0004*/ 	.word	0x00000082


	//----- nvinfo : EIATTR_KPARAM_INFO
	.align		4
.L_130:
        /*0008*/ 	.byte	0x04, 0x17
        /*000a*/ 	.short	(.L_132 - .L_131)
.L_131:
        /*000c*/ 	.word	0x00000000
        /*0010*/ 	.short	0x0002
        /*0012*/ 	.short	0x0010
        /*0014*/ 	.byte	0x00, 0xf5, 0x21, 0x00


	//----- nvinfo : EIATTR_KPARAM_INFO
	.align		4
.L_132:
        /*0018*/ 	.byte	0x04, 0x17
        /*001a*/ 	.short	(.L_134 - .L_133)
.L_133:
        /*001c*/ 	.word	0x00000000
        /*0020*/ 	.short	0x0001
        /*0022*/ 	.short	0x0008
        /*0024*/ 	.byte	0x00, 0xf5, 0x21, 0x00


	//----- nvinfo : EIATTR_KPARAM_INFO
	.align		4
.L_134:
        /*0028*/ 	.byte	0x04, 0x17
        /*002a*/ 	.short	(.L_136 - .L_135)
.L_135:
        /*002c*/ 	.word	0x00000000
        /*0030*/ 	.short	0x0000
        /*0032*/ 	.short	0x0000
        /*0034*/ 	.byte	0x00, 0xf0, 0x11, 0x00


	//----- nvinfo : EIATTR_SPARSE_MMA_MASK
	.align		4
.L_136:
        /*0038*/ 	.byte	0x03, 0x50
        /*003a*/ 	.short	0x0000


	//----- nvinfo : EIATTR_MAXREG_COUNT
	.align		4
        /*003c*/ 	.byte	0x03, 0x1b
        /*003e*/ 	.short	0x00ff


	//----- nvinfo : EIATTR_NUM_BARRIERS
	.align		4
        /*0040*/ 	.byte	0x02, 0x4c
        /*0042*/ 	.byte	0x01
	.zero		1


	//----- nvinfo : EIATTR_MERCURY_ISA_VERSION
	.align		4
        /*0044*/ 	.byte	0x03, 0x5f
        /*0046*/ 	.short	0x0101


	//----- nvinfo : EIATTR_VRC_CTA_INIT_COUNT
	.align		4
        /*0048*/ 	.byte	0x02, 0x4a
	.zero		1
	.zero		1


	//----- nvinfo : EIATTR_EXIT_INSTR_OFFSETS
	.align		4
        /*004c*/ 	.byte	0x04, 0x1c
        /*004e*/ 	.short	(.L_138 - .L_137)


	//   ....[0]....
.L_137:
        /*0050*/ 	.word	0x00000670


	//   ....[1]....
        /*0054*/ 	.word	0x000006f0


	//----- nvinfo : EIATTR_CRS_STACK_SIZE
	.align		4
.L_138:
        /*0058*/ 	.byte	0x04, 0x1e
        /*005a*/ 	.short	(.L_140 - .L_139)
.L_139:
        /*005c*/ 	.word	0x00000000


	//----- nvinfo : EIATTR_CBANK_PARAM_SIZE
	.align		4
.L_140:
        /*0060*/ 	.byte	0x03, 0x19
        /*0062*/ 	.short	0x0018


	//----- nvinfo : EIATTR_PARAM_CBANK
	.align		4
        /*0064*/ 	.byte	0x04, 0x0a
        /*0066*/ 	.short	(.L_142 - .L_141)
	.align		4
.L_141:
        /*0068*/ 	.word	index@(.nv.constant0._Z15SumWithinBlocksiPKdPd)
        /*006c*/ 	.short	0x0380
        /*006e*/ 	.short	0x0018


	//----- nvinfo : EIATTR_SW_WAR
	.align		4
.L_142:
        /*0070*/ 	.byte	0x04, 0x36
        /*0072*/ 	.short	(.L_144 - .L_143)
.L_143:
        /*0074*/ 	.word	0x00000008
.L_144:


//--------------------- .nv.callgraph             --------------------------
	.section	.nv.callgraph,"",@"SHT_CUDA_CALLGRAPH"
	.align	4
	.sectionentsize	8
	.align		4
        /*0000*/ 	.word	0x00000000
	.align		4
        /*0004*/ 	.word	0xffffffff
	.align		4
        /*0008*/ 	.word	0x00000000
	.align		4
        /*000c*/ 	.word	0xfffffffe
	.align		4
        /*0010*/ 	.word	0x00000000
	.align		4
        /*0014*/ 	.word	0xfffffffd
	.align		4
        /*0018*/ 	.word	0x00000000
	.align		4
        /*001c*/ 	.word	0xfffffffc


//--------------------- .nv.constant4             --------------------------
	.section	.nv.constant4,"a",@progbits
	.align	8
	.align		8
.nv.constant4:
        /*0000*/ 	.dword	precalc_xorwow_matrix
	.align		8
        /*0008*/ 	.dword	precalc_xorwow_offset_matrix
	.align		8
        /*0010*/ 	.dword	mrg32k3aM1
	.align		8
        /*0018*/ 	.dword	mrg32k3aM2
	.align		8
        /*0020*/ 	.dword	mrg32k3aM1SubSeq
	.align		8
        /*0028*/ 	.dword	mrg32k3aM2SubSeq
	.align		8
        /*0030*/ 	.dword	mrg32k3aM1Seq
	.align		8
        /*0038*/ 	.dword	mrg32k3aM2Seq


//--------------------- .nv.constant3             --------------------------
	.section	.nv.constant3,"a",@progbits
	.align	8
.nv.constant3:
	.type		__cr_lgamma_table,@object
	.size		__cr_lgamma_table,(.L_8 - __cr_lgamma_table)
__cr_lgamma_table:
        /*0000*/ 	.byte	0x00, 0x00, 0x00, 0x00, 0x00, 0x00, 0x00, 0x00, 0x00, 0x00, 0x00, 0x00, 0x00, 0x00, 0x00, 0x00
        /*0010*/ 	.byte	0xef, 0x39, 0xfa, 0xfe, 0x42, 0x2e, 0xe6, 0x3f, 0x02, 0x20, 0x2a, 0xfa, 0x0b, 0xab, 0xfc, 0x3f
        /*0020*/ 	.byte	0xf9, 0x2c, 0x92, 0x7c, 0xa7, 0x6c, 0x09, 0x40, 0xc9, 0x79, 0x44, 0x3c, 0x64, 0x26, 0x13, 0x40
        /*0030*/ 	.byte	0xca, 0x01, 0xcf, 0x3a, 0x27, 0x51, 0x1a, 0x40, 0x30, 0xcc, 0x2d, 0xf3, 0xe1, 0x0c, 0x21, 0x40
        /*0040*/ 	.byte	0x0d, 0xb7, 0xfc, 0x82, 0x8e, 0x35, 0x25, 0x40
.L_8:


//--------------------- .text._Z9propagateiiPdS_S_S_S_S_S_S_P17curandStateXORWOW --------------------------
	.section	.text._Z9propagateiiPdS_S_S_S_S_S_S_P17curandStateXORWOW,"ax",@progbits
	.align	128
        .global         _Z9propagateiiPdS_S_S_S_S_S_S_P17curandStateXORWOW
        .type           _Z9propagateiiPdS_S_S_S_S_S_S_P17curandStateXORWOW,@function
        .size           _Z9propagateiiPdS_S_S_S_S_S_S_P17curandStateXORWOW,(.L_x_52 - _Z9propagateiiPdS_S_S_S_S_S_S_P17curandStateXORWOW)
        .other          _Z9propagateiiPdS_S_S_S_S_S_S_P17curandStateXORWOW,@"STO_CUDA_ENTRY STV_DEFAULT"
_Z9propagateiiPdS_S_S_S_S_S_S_P17curandStateXORWOW:
.text._Z9propagateiiPdS_S_S_S_S_S_S_P17curandStateXORWOW:
[----:B------:R-:W-:Y:S01]  /*0000*/  LDC R1, c[0x0][0x37c] ;  /* 0x0000df00ff017b82 */ /* 0x000fe20000000800 */
[----:B------:R-:W0:Y:S07]  /*0010*/  S2R R3, SR_CTAID.X ;  /* 0x0000000000037919 */ /* 0x000e2e0000002500 */
[----:B------:R-:W1:Y:S01]  /*0020*/  LDC.64 R4, c[0x0][0x380] ;  /* 0x0000e000ff047b82 */ /* 0x000e620000000a00 */
[----:B------:R-:W0:Y:S01]  /*0030*/  LDCU UR4, c[0x0][0x360] ;  /* 0x00006c00ff0477ac */ /* 0x000e220008000800 */
[----:B------:R-:W0:Y:S01]  /*0040*/  S2R R0, SR_TID.X ;  /* 0x0000000000007919 */ /* 0x000e220000002100 */
[----:B-1----:R-:W-:Y:S01]  /*0050*/  ISETP.GE.AND P0, PT, R5, 0x1, PT ;  /* 0x000000010500780c */ /* 0x002fe20003f06270 */
[----:B0-----:R-:W-:-:S05]  /*0060*/  IMAD R3, R3, UR4, R0 ;  /* 0x0000000403037c24 */ /* 0x001fca000f8e0200 */
[----:B------:R-:W-:-:S13]  /*0070*/  ISETP.GE.OR P0, PT, R3, R4, !P0 ;  /* 0x000000040300720c */ /* 0x000fda0004706670 */
[----:B------:R-:W-:Y:S05]  /*0080*/  @P0 EXIT ;  /* 0x000000000000094d */ /* 0x000fea0003800000 */
[----:B------:R-:W0:Y:S01]  /*0090*/  LDC.64 R36, c[0x0][0x3c0] ;  /* 0x0000f000ff247b82 */ /* 0x000e220000000a00 */
[----:B------:R-:W-:Y:S01]  /*00a0*/  IMAD R39, R4, 0x3, R3 ;  /* 0x0000000304277824 */ /* 0x000fe200078e0203 */
[----:B------:R-:W1:Y:S01]  /*00b0*/  LDCU.64 UR6, c[0x0][0x358] ;  /* 0x00006b00ff0677ac */ /* 0x000e620008000a00 */
[----:B------:R-:W-:-:S05]  /*00c0*/  IMAD.MOV R0, RZ, RZ, -R5 ;  /* 0x000000ffff007224 */ /* 0x000fca00078e0a05 */
[----:B------:R-:W2:Y:S08]  /*00d0*/  LDC.64 R34, c[0x0][0x388] ;  /* 0x0000e200ff227b82 */ /* 0x000eb00000000a00 */
[----:B------:R-:W3:Y:S08]  /*00e0*/  LDC.64 R32, c[0x0][0x398] ;  /* 0x0000e600ff207b82 */ /* 0x000ef00000000a00 */
[----:B------:R-:W4:Y:S01]  /*00f0*/  LDC.64 R30, c[0x0][0x3a0] ;  /* 0x0000e800ff1e7b82 */ /* 0x000f220000000a00 */
[----:B0-----:R-:W-:-:S04]  /*0100*/  IMAD.WIDE R38, R39, 0x8, R36 ;  /* 0x0000000827267825 */ /* 0x001fc800078e0224 */
[----:B------:R-:W-:-:S03]  /*0110*/  IMAD.WIDE R36, R3, 0x8, R36 ;  /* 0x0000000803247825 */ /* 0x000fc600078e0224 */
[----:B------:R-:W0:Y:S01]  /*0120*/  LDC.64 R28, c[0x0][0x3a8] ;  /* 0x0000ea00ff1c7b82 */ /* 0x000e220000000a00 */
[----:B--2---:R-:W-:-:S04]  /*0130*/  IMAD.WIDE R34, R3, 0x8, R34 ;  /* 0x0000000803227825 */ /* 0x004fc800078e0222 */
[----:B---3--:R-:W-:-:S04]  /*0140*/  IMAD.WIDE R32, R3, 0x8, R32 ;  /* 0x0000000803207825 */ /* 0x008fc800078e0220 */
[----:B----4-:R-:W-:-:S04]  /*0150*/  IMAD.WIDE R30, R3, 0x8, R30 ;  /* 0x00000008031e7825 */ /* 0x010fc800078e021e */
[----:B01----:R-:W-:-:S07]  /*0160*/  IMAD.WIDE R28, R3, 0x8, R28 ;  /* 0x00000008031c7825 */ /* 0x003fce00078e021c */
.L_x_14:
[----:B0-----:R-:W0:Y:S01]  /*0170*/  LDC.64 R52, c[0x0][0x3c8] ;  /* 0x0000f200ff347b82 */ /* 0x001e220000000a00 */
[----:B------:R-:W2:Y:S07]  /*0180*/  LDG.E.64 R50, desc[UR6][R34.64] ;  /* 0x0000000622327981 */ /* 0x000eae000c1e1b00 */
[----:B------:R-:W1:Y:S01]  /*0190*/  LDC.64 R24, c[0x0][0x390] ;  /* 0x0000e400ff187b82 */ /* 0x000e620000000a00 */
[----:B0-----:R-:W-:-:S05]  /*01a0*/  IMAD.WIDE R52, R3, 0x30, R52 ;  /* 0x0000003003347825 */ /* 0x001fca00078e0234 */
[----:B------:R-:W3:Y:S04]  /*01b0*/  LDG.E.64 R26, desc[UR6][R52.64] ;  /* 0x00000006341a7981 */ /* 0x000ee8000c1e1b00 */
[----:B------:R-:W4:Y:S04]  /*01c0*/  LDG.E.64 R4, desc[UR6][R52.64+0x10] ;  /* 0x0000100634047981 */ /* 0x000f28000c1e1b00 */
[----:B------:R-:W5:Y:S01]  /*01d0*/  LDG.E.64 R42, desc[UR6][R52.64+0x8] ;  /* 0x00000806342a7981 */ /* 0x000f62000c1e1b00 */
[----:B-1----:R-:W-:Y:S01]  /*01e0*/  IMAD.WIDE R24, R3, 0x8, R24 ;  /* 0x0000000803187825 */ /* 0x002fe200078e0218 */
[----:B---3--:R-:W-:-:S04]  /*01f0*/  SHF.R.U32.HI R2, RZ, 0x2, R27 ;  /* 0x00000002ff027819 */ /* 0x008fc8000001161b */
[----:B------:R-:W-:Y:S01]  /*0200*/  LOP3.LUT R2, R2, R27, RZ, 0x3c, !PT ;  /* 0x0000001b02027212 */ /* 0x000fe200078e3cff */
[----:B----4-:R-:W-:Y:S01]  /*0210*/  IMAD.SHL.U32 R7, R5, 0x10, RZ ;  /* 0x0000001005077824 */ /* 0x010fe200078e00ff */
[----:B-----5:R-:W-:-:S03]  /*0220*/  SHF.R.U32.HI R9, RZ, 0x2, R42 ;  /* 0x00000002ff097819 */ /* 0x020fc6000001162a */
[----:B------:R-:W-:Y:S01]  /*0230*/  IMAD.SHL.U32 R6, R2, 0x2, RZ ;  /* 0x0000000202067824 */ /* 0x000fe200078e00ff */
[----:B------:R-:W-:Y:S02]  /*0240*/  SHF.R.U32.HI R8, RZ, 0x2, R43 ;  /* 0x00000002ff087819 */ /* 0x000fe4000001162b */
[----:B------:R-:W-:Y:S01]  /*0250*/  LOP3.LUT R9, R9, R42, RZ, 0x3c, !PT ;  /* 0x0000002a09097212 */ /* 0x000fe200078e3cff */
[----:B------:R-:W-:Y:S01]  /*0260*/  VIADD R42, R26, 0xb0f8a ;  /* 0x000b0f8a1a2a7836 */ /* 0x000fe20000000000 */
[----:B------:R-:W-:Y:S02]  /*0270*/  LOP3.LUT R6, R2, R6, R7, 0x96, !PT ;  /* 0x0000000602067212 */ /* 0x000fe400078e9607 */
[----:B------:R-:W-:Y:S01]  /*0280*/  LOP3.LUT R8, R8, R43, RZ, 0x3c, !PT ;  /* 0x0000002b08087212 */ /* 0x000fe200078e3cff */
[----:B------:R-:W-:Y:S01]  /*0290*/  IMAD.SHL.U32 R7, R9, 0x2, RZ ;  /* 0x0000000209077824 */ /* 0x000fe200078e00ff */
[----:B------:R-:W-:-:S04]  /*02a0*/  LOP3.LUT R6, R6, R5, RZ, 0x3c, !PT ;  /* 0x0000000506067212 */ /* 0x000fc800078e3cff */
[----:B------:R-:W-:-:S04]  /*02b0*/  SHF.L.U32 R2, R6, 0x4, RZ ;  /* 0x0000000406027819 */ /* 0x000fc800000006ff */
[----:B------:R-:W-:Y:S01]  /*02c0*/  LOP3.LUT R7, R9, R7, R2, 0x96, !PT ;  /* 0x0000000709077212 */ /* 0x000fe200078e9602 */
[----:B------:R-:W-:-:S03]  /*02d0*/  IMAD.SHL.U32 R2, R8, 0x2, RZ ;  /* 0x0000000208027824 */ /* 0x000fc600078e00ff */
[----:B------:R-:W-:-:S05]  /*02e0*/  LOP3.LUT R7, R7, R6, RZ, 0x3c, !PT ;  /* 0x0000000607077212 */ /* 0x000fca00078e3cff */
[----:B------:R-:W-:-:S05]  /*02f0*/  IMAD.SHL.U32 R9, R7, 0x10, RZ ;  /* 0x0000001007097824 */ /* 0x000fca00078e00ff */
[----:B------:R-:W-:Y:S02]  /*0300*/  LOP3.LUT R2, R8, R2, R9, 0x96, !PT ;  /* 0x0000000208027212 */ /* 0x000fe400078e9609 */
[----:B------:R-:W-:Y:S02]  /*0310*/  SHF.R.U32.HI R9, RZ, 0x2, R4 ;  /* 0x00000002ff097819 */ /* 0x000fe40000011604 */
[----:B------:R-:W-:Y:S02]  /*0320*/  LOP3.LUT R46, R2, R7, RZ, 0x3c, !PT ;  /* 0x00000007022e7212 */ /* 0x000fe400078e3cff */
[----:B------:R-:W-:-:S03]  /*0330*/  LOP3.LUT R9, R9, R4, RZ, 0x3c, !PT ;  /* 0x0000000409097212 */ /* 0x000fc600078e3cff */
[----:B------:R-:W-:Y:S01]  /*0340*/  IMAD.SHL.U32 R2, R46, 0x10, RZ ;  /* 0x000000102e027824 */ /* 0x000fe200078e00ff */
[C---:B------:R-:W-:Y:S01]  /*0350*/  SHF.L.U32 R8, R9.reuse, 0x1, RZ ;  /* 0x0000000109087819 */ /* 0x040fe200000006ff */
[----:B------:R-:W-:Y:S03]  /*0360*/  STG.E.64 desc[UR6][R52.64], R42 ;  /* 0x0000002a34007986 */ /* 0x000fe6000c101b06 */
[----:B------:R-:W-:Y:S01]  /*0370*/  LOP3.LUT R47, R9, R8, R2, 0x96, !PT ;  /* 0x00000008092f7212 */ /* 0x000fe200078e9602 */
[----:B------:R0:W-:Y:S01]  /*0380*/  STG.E.64 desc[UR6][R52.64+0x8], R4 ;  /* 0x0000080434007986 */ /* 0x0001e2000c101b06 */
[----:B------:R-:W-:-:S03]  /*0390*/  SHF.R.U32.HI R2, RZ, 0x2, R5 ;  /* 0x00000002ff027819 */ /* 0x000fc60000011605 */
[----:B------:R-:W-:Y:S01]  /*03a0*/  STG.E.64 desc[UR6][R52.64+0x10], R6 ;  /* 0x0000100634007986 */ /* 0x000fe2000c101b06 */
[----:B------:R-:W-:-:S03]  /*03b0*/  LOP3.LUT R47, R47, R46, RZ, 0x3c, !PT ;  /* 0x0000002e2f2f7212 */ /* 0x000fc600078e3cff */
[----:B------:R-:W3:Y:S01]  /*03c0*/  LDG.E.64 R18, desc[UR6][R24.64] ;  /* 0x0000000618127981 */ /* 0x000ee2000c1e1b00 */
[----:B------:R-:W-:Y:S01]  /*03d0*/  LOP3.LUT R2, R2, R5, RZ, 0x3c, !PT ;  /* 0x0000000502027212 */ /* 0x000fe200078e3cff */
[----:B------:R-:W-:Y:S02]  /*03e0*/  IMAD.MOV.U32 R45, RZ, RZ, R5 ;  /* 0x000000ffff2d7224 */ /* 0x000fe400078e0005 */
[----:B0-----:R-:W-:Y:S01]  /*03f0*/  IMAD.SHL.U32 R5, R47, 0x10, RZ ;  /* 0x000000102f057824 */ /* 0x001fe200078e00ff */
[----:B------:R-:W-:Y:S01]  /*0400*/  SHF.L.U32 R4, R2, 0x1, RZ ;  /* 0x0000000102047819 */ /* 0x000fe200000006ff */
[----:B------:R-:W-:Y:S01]  /*0410*/  VIADD R44, R26, 0x161f14 ;  /* 0x00161f141a2c7836 */ /* 0x000fe20000000000 */
[----:B------:R-:W-:Y:S02]  /*0420*/  SHF.R.U32.HI R9, RZ, 0x2, R6 ;  /* 0x00000002ff097819 */ /* 0x000fe40000011606 */
[----:B------:R-:W-:Y:S01]  /*0430*/  LOP3.LUT R4, R2, R4, R5, 0x96, !PT ;  /* 0x0000000402047212 */ /* 0x000fe200078e9605 */
[----:B------:R0:W-:Y:S01]  /*0440*/  STG.E.64 desc[UR6][R52.64+0x8], R6 ;  /* 0x0000080634007986 */ /* 0x0001e2000c101b06 */
[----:B------:R-:W-:-:S02]  /*0450*/  LOP3.LUT R9, R9, R6, RZ, 0x3c, !PT ;  /* 0x0000000609097212 */ /* 0x000fc400078e3cff */
[----:B------:R-:W-:Y:S01]  /*0460*/  LOP3.LUT R20, R4, R47, RZ, 0x3c, !PT ;  /* 0x0000002f04147212 */ /* 0x000fe200078e3cff */
[----:B------:R1:W-:Y:S04]  /*0470*/  STG.E.64 desc[UR6][R52.64], R44 ;  /* 0x0000002c34007986 */ /* 0x0003e8000c101b06 */
[----:B------:R-:W-:Y:S04]  /*0480*/  STG.E.64 desc[UR6][R52.64+0x10], R46 ;  /* 0x0000102e34007986 */ /* 0x000fe8000c101b06 */
[----:B------:R-:W4:Y:S01]  /*0490*/  LDG.E.64 R14, desc[UR6][R32.64] ;  /* 0x00000006200e7981 */ /* 0x000f22000c1e1b00 */
[----:B------:R-:W-:-:S02]  /*04a0*/  IMAD.SHL.U32 R4, R9, 0x2, RZ ;  /* 0x0000000209047824 */ /* 0x000fc400078e00ff */
[----:B------:R-:W-:Y:S01]  /*04b0*/  IMAD.SHL.U32 R2, R20, 0x10, RZ ;  /* 0x0000001014027824 */ /* 0x000fe200078e00ff */
[----:B------:R-:W-:-:S04]  /*04c0*/  SHF.R.U32.HI R8, RZ, 0x2, R7 ;  /* 0x00000002ff087819 */ /* 0x000fc80000011607 */
[----:B------:R-:W-:Y:S02]  /*04d0*/  LOP3.LUT R21, R9, R4, R2, 0x96, !PT ;  /* 0x0000000409157212 */ /* 0x000fe400078e9602 */
[----:B------:R-:W-:Y:S02]  /*04e0*/  LOP3.LUT R8, R8, R7, RZ, 0x3c, !PT ;  /* 0x0000000708087212 */ /* 0x000fe400078e3cff */
[----:B------:R-:W-:-:S03]  /*04f0*/  LOP3.LUT R21, R21, R20, RZ, 0x3c, !PT ;  /* 0x0000001415157212 */ /* 0x000fc600078e3cff */
[----:B------:R-:W-:Y:S02]  /*0500*/  IMAD.SHL.U32 R2, R8, 0x2, RZ ;  /* 0x0000000208027824 */ /* 0x000fe400078e00ff */
[----:B------:R-:W-:Y:S01]  /*0510*/  IMAD.SHL.U32 R5, R21, 0x10, RZ ;  /* 0x0000001015057824 */ /* 0x000fe200078e00ff */
[----:B------:R-:W-:Y:S01]  /*0520*/  IADD3 R48, PT, PT, R26, 0x212e9e, RZ ;  /* 0x00212e9e1a307810 */ /* 0x000fe20007ffe0ff */
[----:B------:R-:W-:Y:S01]  /*0530*/  IMAD.MOV.U32 R49, RZ, RZ, R7 ;  /* 0x000000ffff317224 */ /* 0x000fe200078e0007 */
[----:B------:R-:W-:Y:S02]  /*0540*/  SHF.R.U32.HI R9, RZ, 0x2, R46 ;  /* 0x00000002ff097819 */ /* 0x000fe4000001162e */
[----:B------:R-:W-:Y:S01]  /*0550*/  LOP3.LUT R2, R8, R2, R5, 0x96, !PT ;  /* 0x0000000208027212 */ /* 0x000fe200078e9605 */
[----:B------:R5:W-:Y:S01]  /*0560*/  STG.E.64 desc[UR6][R52.64+0x8], R46 ;  /* 0x0000082e34007986 */ /* 0x000be2000c101b06 */
[----:B------:R-:W-:Y:S02]  /*0570*/  LOP3.LUT R9, R9, R46, RZ, 0x3c, !PT ;  /* 0x0000002e09097212 */ /* 0x000fe400078e3cff */
[----:B------:R-:W-:Y:S01]  /*0580*/  LOP3.LUT R4, R2, R21, RZ, 0x3c, !PT ;  /* 0x0000001502047212 */ /* 0x000fe200078e3cff */
[----:B------:R-:W-:Y:S04]  /*0590*/  STG.E.64 desc[UR6][R52.64], R48 ;  /* 0x0000003034007986 */ /* 0x000fe8000c101b06 */
[----:B------:R-:W-:Y:S01]  /*05a0*/  STG.E.64 desc[UR6][R52.64+0x10], R20 ;  /* 0x0000101434007986 */ /* 0x000fe2000c101b06 */
[----:B------:R-:W-:-:S03]  /*05b0*/  IMAD.SHL.U32 R2, R4, 0x10, RZ ;  /* 0x0000001004027824 */ /* 0x000fc600078e00ff */
[----:B------:R-:W4:Y:S01]  /*05c0*/  LDG.E.64 R12, desc[UR6][R30.64] ;  /* 0x000000061e0c7981 */ /* 0x000f22000c1e1b00 */
[C---:B------:R-:W-:Y:S02]  /*05d0*/  SHF.L.U32 R5, R9.reuse, 0x1, RZ ;  /* 0x0000000109057819 */ /* 0x040fe400000006ff */
[----:B------:R-:W-:Y:S02]  /*05e0*/  SHF.R.U32.HI R8, RZ, 0x2, R47 ;  /* 0x00000002ff087819 */ /* 0x000fe4000001162f */
[----:B------:R-:W-:Y:S02]  /*05f0*/  LOP3.LUT R5, R9, R5, R2, 0x96, !PT ;  /* 0x0000000509057212 */ /* 0x000fe400078e9602 */
[----:B------:R-:W-:Y:S02]  /*0600*/  LOP3.LUT R2, R8, R47, RZ, 0x3c, !PT ;  /* 0x0000002f08027212 */ /* 0x000fe400078e3cff */
[----:B------:R-:W-:Y:S01]  /*0610*/  LOP3.LUT R5, R5, R4, RZ, 0x3c, !PT ;  /* 0x0000000405057212 */ /* 0x000fe200078e3cff */
[----:B------:R-:W2:Y:S02]  /*0620*/  LDC.64 R8, c[0x0][0x3b0] ;  /* 0x0000ec00ff087b82 */ /* 0x000ea40000000a00 */
        /* <DEDUP_REMOVED lines=9> */
[----:B------:R-:W-:-:S03]  /*06c0*/  IMAD.MOV.U32 R17, RZ, RZ, R47 ;  /* 0x000000ffff117224 */ /* 0x000fc600078e002f */
[----:B------:R-:W-:Y:S01]  /*06d0*/  LOP3.LUT R11, R2, R10, R11, 0x96, !PT ;  /* 0x0000000a020b7212 */ /* 0x000fe200078e960b */
[----:B------:R-:W-:Y:S03]  /*06e0*/  STG.E.64 desc[UR6][R52.64+0x8], R20 ;  /* 0x0000081434007986 */ /* 0x000fe6000c101b06 */
[----:B------:R-:W-:Y:S01]  /*06f0*/  LOP3.LUT R23, R11, R22, RZ, 0x3c, !PT ;  /* 0x000000160b177212 */ /* 0x000fe200078e3cff */
[----:B------:R5:W-:Y:S01]  /*0700*/  STG.E.64 desc[UR6][R52.64], R16 ;  /* 0x0000001034007986 */ /* 0x000be2000c101b06 */
[----:B------:R-:W-:-:S03]  /*0710*/  IADD3 R40, PT, PT, R26, 0x374db2, RZ ;  /* 0x00374db21a287810 */ /* 0x000fc60007ffe0ff */
[----:B------:R-:W-:Y:S01]  /*0720*/  STG.E.64 desc[UR6][R52.64+0x10], R4 ;  /* 0x0000100434007986 */ /* 0x000fe2000c101b06 */
[----:B------:R-:W-:-:S03]  /*0730*/  IMAD.MOV.U32 R41, RZ, RZ, R21 ;  /* 0x000000ffff297224 */ /* 0x000fc600078e0015 */
[----:B------:R-:W4:Y:S01]  /*0740*/  LDG.E.64 R10, desc[UR6][R28.64] ;  /* 0x000000061c0a7981 */ /* 0x000f22000c1e1b00 */
[----:B--2---:R-:W-:-:S03]  /*0750*/  IMAD.WIDE R8, R3, 0x8, R8 ;  /* 0x0000000803087825 */ /* 0x004fc600078e0208 */
[----:B------:R2:W-:Y:S04]  /*0760*/  STG.E.64 desc[UR6][R52.64], R40 ;  /* 0x0000002834007986 */ /* 0x0005e8000c101b06 */
[----:B------:R2:W-:Y:S04]  /*0770*/  STG.E.64 desc[UR6][R52.64+0x8], R4 ;  /* 0x0000080434007986 */ /* 0x0005e8000c101b06 */
[----:B------:R1:W-:Y:S04]  /*0780*/  STG.E.64 desc[UR6][R52.64+0x10], R22 ;  /* 0x0000101634007986 */ /* 0x0003e8000c101b06 */
[----:B------:R-:W4:Y:S01]  /*0790*/  LDG.E.64 R8, desc[UR6][R8.64] ;  /* 0x0000000608087981 */ /* 0x000f22000c1e1b00 */
[----:B------:R-:W-:Y:S01]  /*07a0*/  IMAD.IADD R42, R7, 0x1, R42 ;  /* 0x00000001072a7824 */ /* 0x000fe200078e022a */
[----:B------:R-:W-:Y:S01]  /*07b0*/  IADD3 R55, PT, PT, R26, 0x587c5, R6 ;  /* 0x000587c51a377810 */ /* 0x000fe20007ffe006 */
[----:B0-----:R-:W-:-:S02]  /*07c0*/  IMAD.IADD R6, R47, 0x1, R44 ;  /* 0x000000012f067824 */ /* 0x001fc400078e022c */
[----:B------:R-:W-:Y:S01]  /*07d0*/  IMAD.WIDE.U32 R42, R42, 0x200000, RZ ;  /* 0x002000002a2a7825 */ /* 0x000fe200078e00ff */
[----:B------:R-:W-:-:S03]  /*07e0*/  IADD3 R57, PT, PT, R26, 0x10974f, R46 ;  /* 0x0010974f1a397810 */ /* 0x000fc60007ffe02e */
[----:B------:R-:W-:Y:S01]  /*07f0*/  IMAD.WIDE.U32 R6, R6, 0x200000, RZ ;  /* 0x0020000006067825 */ /* 0x000fe200078e00ff */
[----:B------:R-:W-:Y:S02]  /*0800*/  LOP3.LUT R54, R42, R55, RZ, 0x3c, !PT ;  /* 0x000000372a367212 */ /* 0x000fe400078e3cff */
[----:B------:R-:W-:Y:S02]  /*0810*/  MOV R55, R43 ;  /* 0x0000002b00377202 */ /* 0x000fe40000000f00 */
[----:B------:R-:W-:Y:S02]  /*0820*/  LOP3.LUT R56, R6, R57, RZ, 0x3c, !PT ;  /* 0x0000003906387212 */ /* 0x000fe400078e3cff */
[----:B------:R-:W0:Y:S01]  /*0830*/  I2F.F64.U64 R42, R54 ;  /* 0x00000036002a7312 */ /* 0x000e220000301800 */
[----:B------:R-:W-:Y:S02]  /*0840*/  IMAD.MOV.U32 R57, RZ, RZ, R7 ;  /* 0x000000ffff397224 */ /* 0x000fe400078e0007 */
[----:B------:R-:W-:-:S02]  /*0850*/  HFMA2 R7, -RZ, RZ, 1.15625, 0 ;  /* 0x3ca00000ff077431 */ /* 0x000fc400000001ff */
[----:B-1----:R-:W-:Y:S02]  /*0860*/  IMAD.IADD R44, R21, 0x1, R48 ;  /* 0x00000001152c7824 */ /* 0x002fe400078e0230 */
[----:B------:R-:W-:Y:S01]  /*0870*/  IMAD.MOV.U32 R6, RZ, RZ, 0x0 ;  /* 0x00000000ff067424 */ /* 0x000fe200078e00ff */
[----:B-----5:R-:W1:Y:S01]  /*0880*/  I2F.F64.U64 R46, R56 ;  /* 0x00000038002e7312 */ /* 0x020e620000301800 */
[----:B------:R-:W-:Y:S01]  /*0890*/  IMAD.WIDE.U32 R44, R44, 0x200000, RZ ;  /* 0x002000002c2c7825 */ /* 0x000fe200078e00ff */
[----:B------:R-:W-:-:S03]  /*08a0*/  IADD3 R17, PT, PT, R26, 0x1ba6d9, R20 ;  /* 0x001ba6d91a117810 */ /* 0x000fc60007ffe014 */
[-C--:B0-----:R-:W-:Y:S01]  /*08b0*/  DFMA R48, R42, R6.reuse, 5.5511151231257827021e-17 ;  /* 0x3c9000002a30742b */ /* 0x081fe20000000006 */
[----:B------:R-:W-:Y:S01]  /*08c0*/  LOP3.LUT R42, R44, R17, RZ, 0x3c, !PT ;  /* 0x000000112c2a7212 */ /* 0x000fe200078e3cff */
[----:B------:R-:W-:Y:S01]  /*08d0*/  IMAD.MOV.U32 R43, RZ, RZ, R45 ;  /* 0x000000ffff2b7224 */ /* 0x000fe200078e002d */
[----:B-1----:R-:W-:-:S05]  /*08e0*/  DFMA R46, R46, R6, 5.5511151231257827021e-17 ;  /* 0x3c9000002e2e742b */ /* 0x002fca0000000006 */
[----:B------:R-:W0:Y:S01]  /*08f0*/  I2F.F64.U64 R42, R42 ;  /* 0x0000002a002a7312 */ /* 0x000e220000301800 */
[----:B------:R-:W-:Y:S01]  /*0900*/  SHF.R.U32.HI R2, RZ, 0x2, R21 ;  /* 0x00000002ff027819 */ /* 0x000fe20000011615 */
[----:B------:R-:W-:-:S03]  /*0910*/  DADD R44, R48, -0.5 ;  /* 0xbfe00000302c7429 */ /* 0x000fc60000000000 */
[----:B------:R-:W-:Y:S01]  /*0920*/  LOP3.LUT R2, R2, R21, RZ, 0x3c, !PT ;  /* 0x0000001502027212 */ /* 0x000fe200078e3cff */
[----:B------:R-:W-:Y:S01]  /*0930*/  DADD R46, R46, -0.5 ;  /* 0xbfe000002e2e7429 */ /* 0x000fe20000000000 */
[----:B------:R-:W-:-:S03]  /*0940*/  IMAD.SHL.U32 R17, R23, 0x10, RZ ;  /* 0x0000001017117824 */ /* 0x000fc600078e00ff */
[----:B------:R-:W-:Y:S01]  /*0950*/  DFMA R20, R44, 2, R50 ;  /* 0x400000002c14782b */ /* 0x000fe20000000032 */
[----:B------:R-:W-:Y:S01]  /*0960*/  IMAD.SHL.U32 R27, R2, 0x2, RZ ;  /* 0x00000002021b7824 */ /* 0x000fe200078e00ff */
[----:B------:R-:W-:Y:S01]  /*0970*/  IADD3 R44, PT, PT, R5, R16, RZ ;  /* 0x00000010052c7210 */ /* 0x000fe20007ffe0ff */
[----:B0-----:R-:W-:Y:S01]  /*0980*/  DFMA R42, R42, R6, 5.5511151231257827021e-17 ;  /* 0x3c9000002a2a742b */ /* 0x001fe20000000006 */
[----:B--2---:R-:W-:-:S03]  /*0990*/  SHF.R.U32.HI R41, RZ, 0x2, R4 ;  /* 0x00000002ff297819 */ /* 0x004fc60000011604 */
[----:B------:R-:W-:Y:S01]  /*09a0*/  IMAD.WIDE.U32 R44, R44, 0x200000, RZ ;  /* 0x002000002c2c7825 */ /* 0x000fe200078e00ff */
[----:B------:R-:W-:Y:S02]  /*09b0*/  LOP3.LUT R48, R2, R27, R17, 0x96, !PT ;  /* 0x0000001b02307212 */ /* 0x000fe400078e9611 */
[----:B------:R-:W-:Y:S01]  /*09c0*/  IADD3 R17, PT, PT, R26, 0x26b663, R4 ;  /* 0x0026b6631a117810 */ /* 0x000fe20007ffe004 */
[----:B------:R-:W-:Y:S01]  /*09d0*/  IMAD.IADD R50, R23, 0x1, R40 ;  /* 0x0000000117327824 */ /* 0x000fe200078e0228 */
[----:B------:R-:W-:Y:S01]  /*09e0*/  LOP3.LUT R2, R41, R4, RZ, 0x3c, !PT ;  /* 0x0000000429027212 */ /* 0x000fe200078e3cff */
[----:B------:R-:W-:Y:S01]  /*09f0*/  DADD R40, R42, -0.5 ;  /* 0xbfe000002a287429 */ /* 0x000fe20000000000 */
[----:B------:R-:W-:Y:S02]  /*0a00*/  LOP3.LUT R16, R48, R23, RZ, 0x3c, !PT ;  /* 0x0000001730107212 */ /* 0x000fe400078e3cff */
[----:B------:R-:W-:-:S06]  /*0a10*/  LOP3.LUT R44, R44, R17, RZ, 0x3c, !PT ;  /* 0x000000112c2c7212 */ /* 0x000fcc00078e3cff */
[----:B------:R-:W0:Y:S01]  /*0a20*/  I2F.F64.U64 R44, R44 ;  /* 0x0000002c002c7312 */ /* 0x000e220000301800 */
[----:B------:R-:W-:Y:S02]  /*0a30*/  IMAD.SHL.U32 R4, R2, 0x2, RZ ;  /* 0x0000000202047824 */ /* 0x000fe400078e00ff */
[----:B------:R-:W-:Y:S01]  /*0a40*/  IMAD.SHL.U32 R27, R16, 0x10, RZ ;  /* 0x00000010101b7824 */ /* 0x000fe200078e00ff */
[----:B0-----:R-:W-:-:S04]  /*0a50*/  DFMA R44, R44, R6, 5.5511151231257827021e-17 ;  /* 0x3c9000002c2c742b */ /* 0x001fc80000000006 */
[----:B------:R-:W-:-:S04]  /*0a60*/  LOP3.LUT R17, R2, R4, R27, 0x96, !PT ;  /* 0x0000000402117212 */ /* 0x000fc800078e961b */
[----:B------:R-:W-:Y:S01]  /*0a70*/  DADD R44, R44, -0.5 ;  /* 0xbfe000002c2c7429 */ /* 0x000fe20000000000 */
[----:B------:R-:W-:Y:S02]  /*0a80*/  IADD3 R4, PT, PT, R26, 0x425d3c, RZ ;  /* 0x00425d3c1a047810 */ /* 0x000fe40007ffe0ff */
[----:B------:R-:W-:Y:S01]  /*0a90*/  LOP3.LUT R17, R17, R16, RZ, 0x3c, !PT ;  /* 0x0000001011117212 */ /* 0x000fe200078e3cff */
[----:B------:R-:W-:Y:S01]  /*0aa0*/  IMAD.WIDE.U32 R50, R50, 0x200000, RZ ;  /* 0x0020000032327825 */ /* 0x000fe200078e00ff */
[----:B------:R-:W-:-:S04]  /*0ab0*/  IADD3 R27, PT, PT, R26, 0x31c5ed, R22 ;  /* 0x0031c5ed1a1b7810 */ /* 0x000fc80007ffe016 */
[----:B------:R-:W-:Y:S02]  /*0ac0*/  LOP3.LUT R50, R50, R27, RZ, 0x3c, !PT ;  /* 0x0000001b32327212 */ /* 0x000fe400078e3cff */
[----:B------:R-:W-:Y:S01]  /*0ad0*/  IADD3 R27, PT, PT, R26, 0x3cd577, R16 ;  /* 0x003cd5771a1b7810 */ /* 0x000fe20007ffe010 */
[----:B---3--:R-:W-:-:S08]  /*0ae0*/  DFMA R18, R46, 2, R18 ;  /* 0x400000002e12782b */ /* 0x008fd00000000012 */
[----:B------:R-:W-:-:S08]  /*0af0*/  DMUL R48, R18, R18 ;  /* 0x0000001212307228 */ /* 0x000fd00000000000 */
[----:B------:R-:W-:Y:S02]  /*0b00*/  DFMA R48, R20, R20, R48 ;  /* 0x000000141430722b */ /* 0x000fe40000000030 */
[----:B----4-:R-:W-:-:S08]  /*0b10*/  DFMA R14, R40, 2, R14 ;  /* 0x40000000280e782b */ /* 0x010fd0000000000e */
[----:B------:R-:W-:-:S06]  /*0b20*/  DFMA R48, R14, R14, R48 ;  /* 0x0000000e0e30722b */ /* 0x000fcc0000000030 */
[----:B------:R-:W0:Y:S04]  /*0b30*/  MUFU.RSQ64H R43, R49 ;  /* 0x00000031002b7308 */ /* 0x000e280000001c00 */
[----:B------:R-:W-:Y:S02]  /*0b40*/  VIADD R42, R49, 0xfcb00000 ;  /* 0xfcb00000312a7836 */ /* 0x000fe40000000000 */
[----:B------:R-:W-:-:S04]  /*0b50*/  IMAD.IADD R46, R17, 0x1, R4 ;  /* 0x00000001112e7824 */ /* 0x000fc800078e0204 */
[----:B------:R-:W-:Y:S01]  /*0b60*/  IMAD.WIDE.U32 R46, R46, 0x200000, RZ ;  /* 0x002000002e2e7825 */ /* 0x000fe200078e00ff */
[----:B------:R1:W2:Y:S01]  /*0b70*/  I2F.F64.U64 R40, R50 ;  /* 0x0000003200287312 */ /* 0x0002a20000301800 */
[----:B------:R-:W-:Y:S02]  /*0b80*/  DFMA R12, R44, 2, R12 ;  /* 0x400000002c0c782b */ /* 0x000fe4000000000c */
[----:B0-----:R-:W-:Y:S01]  /*0b90*/  DMUL R44, R42, R42 ;  /* 0x0000002a2a2c7228 */ /* 0x001fe20000000000 */
[----:B-1----:R-:W-:Y:S01]  /*0ba0*/  IMAD.MOV.U32 R50, RZ, RZ, 0x0 ;  /* 0x00000000ff327424 */ /* 0x002fe200078e00ff */
[----:B------:R-:W-:Y:S02]  /*0bb0*/  MOV R51, 0x3fd80000 ;  /* 0x3fd8000000337802 */ /* 0x000fe40000000f00 */
[----:B------:R-:W-:-:S04]  /*0bc0*/  LOP3.LUT R46, R46, R27, RZ, 0x3c, !PT ;  /* 0x0000001b2e2e7212 */ /* 0x000fc800078e3cff */
[----:B------:R-:W-:Y:S02]  /*0bd0*/  DFMA R44, R48, -R44, 1 ;  /* 0x3ff00000302c742b */ /* 0x000fe4000000082c */
[----:B------:R-:W0:Y:S06]  /*0be0*/  I2F.F64.U64 R46, R46 ;  /* 0x0000002e002e7312 */ /* 0x000e2c0000301800 */
[----:B------:R-:W-:Y:S02]  /*0bf0*/  DFMA R50, R44, R50, 0.5 ;  /* 0x3fe000002c32742b */ /* 0x000fe40000000032 */
[----:B------:R-:W-:-:S02]  /*0c00*/  DMUL R44, R42, R44 ;  /* 0x0000002c2a2c7228 */ /* 0x000fc40000000000 */
[----:B--2---:R-:W-:-:S06]  /*0c10*/  DFMA R40, R40, R6, 5.5511151231257827021e-17 ;  /* 0x3c9000002828742b */ /* 0x004fcc0000000006 */
[----:B------:R-:W-:Y:S01]  /*0c20*/  DFMA R50, R50, R44, R42 ;  /* 0x0000002c3232722b */ /* 0x000fe2000000002a */
[----:B------:R1:W-:Y:S01]  /*0c30*/  STG.E.64 desc[UR6][R52.64], R4 ;  /* 0x0000000434007986 */ /* 0x0003e2000c101b06 */
[----:B0-----:R-:W-:Y:S02]  /*0c40*/  DFMA R6, R46, R6, 5.5511151231257827021e-17 ;  /* 0x3c9000002e06742b */ /* 0x001fe40000000006 */
[----:B------:R-:W-:Y:S01]  /*0c50*/  DADD R44, R40, -0.5 ;  /* 0xbfe00000282c7429 */ /* 0x000fe20000000000 */
[----:B------:R1:W-:Y:S04]  /*0c60*/  STG.E.64 desc[UR6][R52.64+0x8], R22 ;  /* 0x0000081634007986 */ /* 0x0003e8000c101b06 */
[----:B------:R1:W-:Y:S01]  /*0c70*/  STG.E.64 desc[UR6][R52.64+0x10], R16 ;  /* 0x0000101034007986 */ /* 0x0003e2000c101b06 */
[----:B------:R-:W-:Y:S01]  /*0c80*/  DMUL R40, R48, R50 ;  /* 0x0000003230287228 */ /* 0x000fe20000000000 */
[----:B------:R-:W-:Y:S01]  /*0c90*/  ISETP.GE.U32.AND P0, PT, R42, 0x7ca00000, PT ;  /* 0x7ca000002a00780c */ /* 0x000fe20003f06070 */
[----:B------:R-:W-:Y:S01]  /*0ca0*/  DADD R6, R6, -0.5 ;  /* 0xbfe0000006067429 */ /* 0x000fe20000000000 */
[----:B------:R-:W-:-:S02]  /*0cb0*/  VIADD R47, R51, 0xfff00000 ;  /* 0xfff00000332f7836 */ /* 0x000fc40000000000 */
[----:B------:R-:W-:Y:S01]  /*0cc0*/  IMAD.MOV.U32 R46, RZ, RZ, R50 ;  /* 0x000000ffff2e7224 */ /* 0x000fe200078e0032 */
[----:B------:R-:W-:Y:S02]  /*0cd0*/  DFMA R10, R44, 2, R10 ;  /* 0x400000002c0a782b */ /* 0x000fe4000000000a */
[----:B------:R-:W-:Y:S01]  /*0ce0*/  DFMA R44, R40, -R40, R48 ;  /* 0x80000028282c722b */ /* 0x000fe20000000030 */
[----:B------:R-:W-:Y:S01]  /*0cf0*/  BSSY.RECONVERGENT B0, `(.L_x_0) ;  /* 0x000000c000007945 */ /* 0x000fe20003800200 */
[----:B------:R-:W-:-:S06]  /*0d00*/  DFMA R8, R6, 2, R8 ;  /* 0x400000000608782b */ /* 0x000fcc0000000008 */
[----:B------:R-:W-:Y:S01]  /*0d10*/  DFMA R6, R44, R46, R40 ;  /* 0x0000002e2c06722b */ /* 0x000fe20000000028 */
[----:B-1----:R-:W-:Y:S10]  /*0d20*/  @!P0 BRA `(.L_x_1) ;  /* 0x0000000000208947 */ /* 0x002ff40003800000 */
[----:B------:R-:W-:Y:S01]  /*0d30*/  IMAD.MOV.U32 R46, RZ, RZ, R50 ;  /* 0x000000ffff2e7224 */ /* 0x000fe200078e0032 */
[----:B------:R-:W-:Y:S01]  /*0d40*/  MOV R43, R49 ;  /* 0x00000031002b7202 */ /* 0x000fe20000000f00 */
[----:B------:R-:W-:Y:S01]  /*0d50*/  IMAD.MOV.U32 R4, RZ, RZ, R40 ;  /* 0x000000ffff047224 */ /* 0x000fe200078e0028 */
[----:B------:R-:W-:Y:S01]  /*0d60*/  MOV R2, 0xd90 ;  /* 0x00000d9000027802 */ /* 0x000fe20000000f00 */
[----:B------:R-:W-:-:S07]  /*0d70*/  IMAD.MOV.U32 R27, RZ, RZ, R41 ;  /* 0x000000ffff1b7224 */ /* 0x000fce00078e0029 */
[----:B------:R-:W-:Y:S05]  /*0d80*/  CALL.REL.NOINC `($__internal_0_$__cuda_sm20_dsqrt_rn_f64_mediumpath_v1) ;  /* 0x00000010007c7944 */ /* 0x000fea0003c00000 */
[----:B------:R-:W-:Y:S01]  /*0d90*/  IMAD.MOV.U32 R6, RZ, RZ, R4 ;  /* 0x000000ffff067224 */ /* 0x000fe200078e0004 */
[----:B------:R-:W-:-:S07]  /*0da0*/  MOV R7, R27 ;  /* 0x0000001b00077202 */ /* 0x000fce0000000f00 */
.L_x_1:
[----:B------:R-:W-:Y:S05]  /*0db0*/  BSYNC.RECONVERGENT B0 ;  /* 0x0000000000007941 */ /* 0x000fea0003800200 */
.L_x_0:
[----:B------:R-:W-:Y:S01]  /*0dc0*/  DMUL R40, R10, R10 ;  /* 0x0000000a0a287228 */ /* 0x000fe20000000000 */
[----:B------:R-:W-:Y:S01]  /*0dd0*/  IMAD.MOV.U32 R52, RZ, RZ, 0x0 ;  /* 0x00000000ff347424 */ /* 0x000fe200078e00ff */
[----:B------:R-:W-:Y:S01]  /*0de0*/  BSSY.RECONVERGENT B0, `(.L_x_2) ;  /* 0x000001a000007945 */ /* 0x000fe20003800200 */
[----:B------:R-:W-:-:S05]  /*0df0*/  IMAD.MOV.U32 R53, RZ, RZ, 0x3fd80000 ;  /* 0x3fd80000ff357424 */ /* 0x000fca00078e00ff */
[----:B------:R-:W-:-:S08]  /*0e00*/  DFMA R40, R12, R12, R40 ;  /* 0x0000000c0c28722b */ /* 0x000fd00000000028 */
[----:B------:R-:W-:-:S06]  /*0e10*/  DFMA R48, R8, R8, R40 ;  /* 0x000000080830722b */ /* 0x000fcc0000000028 */
[----:B------:R-:W0:Y:S04]  /*0e20*/  MUFU.RSQ64H R43, R49 ;  /* 0x00000031002b7308 */ /* 0x000e280000001c00 */
[----:B------:R-:W-:-:S05]  /*0e30*/  VIADD R42, R49, 0xfcb00000 ;  /* 0xfcb00000312a7836 */ /* 0x000fca0000000000 */
[----:B------:R-:W-:Y:S01]  /*0e40*/  ISETP.GE.U32.AND P0, PT, R42, 0x7ca00000, PT ;  /* 0x7ca000002a00780c */ /* 0x000fe20003f06070 */
[----:B0-----:R-:W-:-:S08]  /*0e50*/  DMUL R40, R42, R42 ;  /* 0x0000002a2a287228 */ /* 0x001fd00000000000 */
[----:B------:R-:W-:-:S08]  /*0e60*/  DFMA R40, R48, -R40, 1 ;  /* 0x3ff000003028742b */ /* 0x000fd00000000828 */
[----:B------:R-:W-:Y:S02]  /*0e70*/  DFMA R52, R40, R52, 0.5 ;  /* 0x3fe000002834742b */ /* 0x000fe40000000034 */
[----:B------:R-:W-:-:S08]  /*0e80*/  DMUL R40, R42, R40 ;  /* 0x000000282a287228 */ /* 0x000fd00000000000 */
[----:B------:R-:W-:-:S08]  /*0e90*/  DFMA R52, R52, R40, R42 ;  /* 0x000000283434722b */ /* 0x000fd0000000002a */
[----:B------:R-:W-:Y:S02]  /*0ea0*/  DMUL R50, R48, R52 ;  /* 0x0000003430327228 */ /* 0x000fe40000000000 */
[----:B------:R-:W-:Y:S01]  /*0eb0*/  IADD3 R47, PT, PT, R53, -0x100000, RZ ;  /* 0xfff00000352f7810 */ /* 0x000fe20007ffe0ff */
[----:B------:R-:W-:-:S05]  /*0ec0*/  IMAD.MOV.U32 R46, RZ, RZ, R52 ;  /* 0x000000ffff2e7224 */ /* 0x000fca00078e0034 */
[----:B------:R-:W-:-:S08]  /*0ed0*/  DFMA R44, R50, -R50, R48 ;  /* 0x80000032322c722b */ /* 0x000fd00000000030 */
[----:B------:R-:W-:Y:S01]  /*0ee0*/  DFMA R40, R44, R46, R50 ;  /* 0x0000002e2c28722b */ /* 0x000fe20000000032 */
[----:B------:R-:W-:Y:S10]  /*0ef0*/  @!P0 BRA `(.L_x_3) ;  /* 0x0000000000208947 */ /* 0x000ff40003800000 */
[----:B------:R-:W-:Y:S01]  /*0f00*/  IMAD.MOV.U32 R46, RZ, RZ, R52 ;  /* 0x000000ffff2e7224 */ /* 0x000fe200078e0034 */
[----:B------:R-:W-:Y:S01]  /*0f10*/  MOV R4, R50 ;  /* 0x0000003200047202 */ /* 0x000fe20000000f00 */
[----:B------:R-:W-:Y:S01]  /*0f20*/  IMAD.MOV.U32 R43, RZ, RZ, R49 ;  /* 0x000000ffff2b7224 */ /* 0x000fe200078e0031 */
[----:B------:R-:W-:Y:S01]  /*0f30*/  MOV R2, 0xf60 ;  /* 0x00000f6000027802 */ /* 0x000fe20000000f00 */
[----:B------:R-:W-:-:S07]  /*0f40*/  IMAD.MOV.U32 R27, RZ, RZ, R51 ;  /* 0x000000ffff1b7224 */ /* 0x000fce00078e0033 */
[----:B------:R-:W-:Y:S05]  /*0f50*/  CALL.REL.NOINC `($__internal_0_$__cuda_sm20_dsqrt_rn_f64_mediumpath_v1) ;  /* 0x0000001000087944 */ /* 0x000fea0003c00000 */
[----:B------:R-:W-:Y:S02]  /*0f60*/  IMAD.MOV.U32 R40, RZ, RZ, R4 ;  /* 0x000000ffff287224 */ /* 0x000fe400078e0004 */
[----:B------:R-:W-:-:S07]  /*0f70*/  IMAD.MOV.U32 R41, RZ, RZ, R27 ;  /* 0x000000ffff297224 */ /* 0x000fce00078e001b */
.L_x_3:
[----:B------:R-:W-:Y:S05]  /*0f80*/  BSYNC.RECONVERGENT B0 ;  /* 0x0000000000007941 */ /* 0x000fea0003800200 */
.L_x_2:
[----:B------:R-:W-:Y:S01]  /*0f90*/  DADD R44, R18, -R10 ;  /* 0x00000000122c7229 */ /* 0x000fe2000000080a */
[----:B------:R-:W-:Y:S01]  /*0fa0*/  IMAD.MOV.U32 R52, RZ, RZ, 0x0 ;  /* 0x00000000ff347424 */ /* 0x000fe200078e00ff */
[----:B------:R-:W-:Y:S01]  /*0fb0*/  DADD R42, R20, -R12 ;  /* 0x00000000142a7229 */ /* 0x000fe2000000080c */
[----:B------:R-:W-:Y:S01]  /*0fc0*/  IMAD.MOV.U32 R53, RZ, RZ, 0x3fd80000 ;  /* 0x3fd80000ff357424 */ /* 0x000fe200078e00ff */
[----:B------:R-:W-:Y:S01]  /*0fd0*/  DADD R48, R14, -R8 ;  /* 0x000000000e307229 */ /* 0x000fe20000000808 */
[----:B------:R-:W-:Y:S03]  /*0fe0*/  BSSY.RECONVERGENT B0, `(.L_x_4) ;  /* 0x000001a000007945 */ /* 0x000fe60003800200 */
[----:B------:R-:W-:-:S08]  /*0ff0*/  DMUL R44, R44, R44 ;  /* 0x0000002c2c2c7228 */ /* 0x000fd00000000000 */
[----:B------:R-:W-:-:S08]  /*1000*/  DFMA R44, R42, R42, R44 ;  /* 0x0000002a2a2c722b */ /* 0x000fd0000000002c */
[----:B------:R-:W-:-:S06]  /*1010*/  DFMA R48, R48, R48, R44 ;  /* 0x000000303030722b */ /* 0x000fcc000000002c */
[----:B------:R-:W0:Y:S04]  /*1020*/  MUFU.RSQ64H R43, R49 ;  /* 0x00000031002b7308 */ /* 0x000e280000001c00 */
[----:B------:R-:W-:-:S04]  /*1030*/  IADD3 R42, PT, PT, R49, -0x3500000, RZ ;  /* 0xfcb00000312a7810 */ /* 0x000fc80007ffe0ff */
[----:B------:R-:W-:Y:S02]  /*1040*/  ISETP.GE.U32.AND P0, PT, R42, 0x7ca00000, PT ;  /* 0x7ca000002a00780c */ /* 0x000fe40003f06070 */
[----:B0-----:R-:W-:-:S08]  /*1050*/  DMUL R44, R42, R42 ;  /* 0x0000002a2a2c7228 */ /* 0x001fd00000000000 */
[----:B------:R-:W-:-:S08]  /*1060*/  DFMA R44, R48, -R44, 1 ;  /* 0x3ff00000302c742b */ /* 0x000fd0000000082c */
[----:B------:R-:W-:Y:S02]  /*1070*/  DFMA R52, R44, R52, 0.5 ;  /* 0x3fe000002c34742b */ /* 0x000fe40000000034 */
[----:B------:R-:W-:-:S08]  /*1080*/  DMUL R44, R42, R44 ;  /* 0x0000002c2a2c7228 */ /* 0x000fd00000000000 */
[----:B------:R-:W-:-:S08]  /*1090*/  DFMA R52, R52, R44, R42 ;  /* 0x0000002c3434722b */ /* 0x000fd0000000002a */
[----:B------:R-:W-:Y:S02]  /*10a0*/  DMUL R50, R48, R52 ;  /* 0x0000003430327228 */ /* 0x000fe40000000000 */
[----:B------:R-:W-:Y:S01]  /*10b0*/  VIADD R47, R53, 0xfff00000 ;  /* 0xfff00000352f7836 */ /* 0x000fe20000000000 */
[----:B------:R-:W-:-:S05]  /*10c0*/  MOV R46, R52 ;  /* 0x00000034002e7202 */ /* 0x000fca0000000f00 */
        /* <DEDUP_REMOVED lines=11> */
.L_x_5:
[----:B------:R-:W-:Y:S05]  /*1180*/  BSYNC.RECONVERGENT B0 ;  /* 0x0000000000007941 */ /* 0x000fea0003800200 */
.L_x_4:
[----:B------:R-:W-:Y:S01]  /*1190*/  DADD R6, R40, R6 ;  /* 0x0000000028067229 */ /* 0x000fe20000000006 */
[----:B------:R-:W-:Y:S01]  /*11a0*/  UMOV UR4, 0xfefa39ef ;  /* 0xfefa39ef00047882 */ /* 0x000fe20000000000 */
[----:B------:R-:W-:Y:S01]  /*11b0*/  UMOV UR5, 0x3fe62e42 ;  /* 0x3fe62e4200057882 */ /* 0x000fe20000000000 */
[----:B------:R-:W0:Y:S01]  /*11c0*/  S2R R2, SR_CTAID.X ;  /* 0x0000000000027919 */ /* 0x000e220000002500 */
[----:B------:R-:W-:Y:S01]  /*11d0*/  BSSY.RECONVERGENT B0, `(.L_x_6) ;  /* 0x000003a000007945 */ /* 0x000fe20003800200 */
[----:B------:R-:W1:Y:S03]  /*11e0*/  S2R R27, SR_TID.X ;  /* 0x00000000001b7919 */ /* 0x000e660000002100 */
[----:B------:R-:W-:Y:S01]  /*11f0*/  DMUL R42, R6, -2 ;  /* 0xc0000000062a7828 */ /* 0x000fe20000000000 */
[----:B------:R-:W-:Y:S01]  /*1200*/  IMAD.MOV.U32 R6, RZ, RZ, 0x652b82fe ;  /* 0x652b82feff067424 */ /* 0x000fe200078e00ff */
[----:B------:R-:W-:-:S06]  /*1210*/  MOV R7, 0x3ff71547 ;  /* 0x3ff7154700077802 */ /* 0x000fcc0000000f00 */
[----:B------:R-:W-:Y:S02]  /*1220*/  DFMA R6, R42, R6, 6.75539944105574400000e+15 ;  /* 0x433800002a06742b */ /* 0x000fe40000000006 */
[----:B------:R-:W-:-:S06]  /*1230*/  FSETP.GEU.AND P0, PT, |R43|, 4.1917929649353027344, PT ;  /* 0x4086232b2b00780b */ /* 0x000fcc0003f0e200 */
[----:B------:R-:W-:-:S08]  /*1240*/  DADD R40, R6, -6.75539944105574400000e+15 ;  /* 0xc338000006287429 */ /* 0x000fd00000000000 */
[----:B------:R-:W-:Y:S01]  /*1250*/  DFMA R44, R40, -UR4, R42 ;  /* 0x80000004282c7c2b */ /* 0x000fe2000800002a */
[----:B------:R-:W-:Y:S01]  /*1260*/  UMOV UR4, 0x3b39803f ;  /* 0x3b39803f00047882 */ /* 0x000fe20000000000 */
[----:B------:R-:W-:-:S06]  /*1270*/  UMOV UR5, 0x3c7abc9e ;  /* 0x3c7abc9e00057882 */ /* 0x000fcc0000000000 */
[----:B------:R-:W-:Y:S01]  /*1280*/  DFMA R40, R40, -UR4, R44 ;  /* 0x8000000428287c2b */ /* 0x000fe2000800002c */
[----:B------:R-:W-:Y:S01]  /*1290*/  UMOV UR4, 0x69ce2bdf ;  /* 0x69ce2bdf00047882 */ /* 0x000fe20000000000 */
[----:B------:R-:W-:Y:S01]  /*12a0*/  IMAD.MOV.U32 R44, RZ, RZ, -0x35dec16 ;  /* 0xfca213eaff2c7424 */ /* 0x000fe200078e00ff */
[----:B------:R-:W-:Y:S01]  /*12b0*/  UMOV UR5, 0x3e5ade15 ;  /* 0x3e5ade1500057882 */ /* 0x000fe20000000000 */
[----:B------:R-:W-:-:S06]  /*12c0*/  IMAD.MOV.U32 R45, RZ, RZ, 0x3e928af3 ;  /* 0x3e928af3ff2d7424 */ /* 0x000fcc00078e00ff */
[----:B------:R-:W-:Y:S01]  /*12d0*/  DFMA R44, R40, UR4, R44 ;  /* 0x00000004282c7c2b */ /* 0x000fe2000800002c */
[----:B------:R-:W-:Y:S01]  /*12e0*/  UMOV UR4, 0x62401315 ;  /* 0x6240131500047882 */ /* 0x000fe20000000000 */
[----:B------:R-:W-:-:S06]  /*12f0*/  UMOV UR5, 0x3ec71dee ;  /* 0x3ec71dee00057882 */ /* 0x000fcc0000000000 */
[----:B------:R-:W-:Y:S01]  /*1300*/  DFMA R44, R40, R44, UR4 ;  /* 0x00000004282c7e2b */ /* 0x000fe2000800002c */
        /* <DEDUP_REMOVED lines=20> */
[----:B------:R-:W-:-:S08]  /*1450*/  DFMA R44, R40, R44, UR4 ;  /* 0x00000004282c7e2b */ /* 0x000fd0000800002c */
[----:B------:R-:W-:-:S08]  /*1460*/  DFMA R44, R40, R44, 1 ;  /* 0x3ff00000282c742b */ /* 0x000fd0000000002c */
[----:B------:R-:W-:-:S10]  /*1470*/  DFMA R44, R40, R44, 1 ;  /* 0x3ff00000282c742b */ /* 0x000fd4000000002c */
[----:B------:R-:W-:Y:S01]  /*1480*/  IMAD R41, R6, 0x100000, R45 ;  /* 0x0010000006297824 */ /* 0x000fe200078e022d */
[----:B------:R-:W-:Y:S01]  /*1490*/  MOV R40, R44 ;  /* 0x0000002c00287202 */ /* 0x000fe20000000f00 */
[----:B01----:R-:W-:Y:S06]  /*14a0*/  @!P0 BRA `(.L_x_7) ;  /* 0x0000000000308947 */ /* 0x003fec0003800000 */
[----:B------:R-:W-:Y:S01]  /*14b0*/  FSETP.GEU.AND P1, PT, |R43|, 4.2275390625, PT ;  /* 0x408748002b00780b */ /* 0x000fe20003f2e200 */
[C---:B------:R-:W-:Y:S02]  /*14c0*/  DADD R40, R42.reuse, +INF ;  /* 0x7ff000002a287429 */ /* 0x040fe40000000000 */
[----:B------:R-:W-:-:S08]  /*14d0*/  DSETP.GEU.AND P0, PT, R42, RZ, PT ;  /* 0x000000ff2a00722a */ /* 0x000fd00003f0e000 */
[----:B------:R-:W-:Y:S02]  /*14e0*/  FSEL R40, R40, RZ, P0 ;  /* 0x000000ff28287208 */ /* 0x000fe40000000000 */
[----:B------:R-:W-:Y:S02]  /*14f0*/  @!P1 LEA.HI R4, R6, R6, RZ, 0x1 ;  /* 0x0000000606049211 */ /* 0x000fe400078f08ff */
[----:B------:R-:W-:Y:S02]  /*1500*/  FSEL R41, R41, RZ, P0 ;  /* 0x000000ff29297208 */ /* 0x000fe40000000000 */
[----:B------:R-:W-:-:S05]  /*1510*/  @!P1 SHF.R.S32.HI R7, RZ, 0x1, R4 ;  /* 0x00000001ff079819 */ /* 0x000fca0000011404 */
[----:B------:R-:W-:Y:S02]  /*1520*/  @!P1 IMAD.IADD R6, R6, 0x1, -R7 ;  /* 0x0000000106069824 */ /* 0x000fe400078e0a07 */
[----:B------:R-:W-:-:S03]  /*1530*/  @!P1 IMAD R45, R7, 0x100000, R45 ;  /* 0x00100000072d9824 */ /* 0x000fc600078e022d */
[----:B------:R-:W-:Y:S01]  /*1540*/  @!P1 LEA R7, R6, 0x3ff00000, 0x14 ;  /* 0x3ff0000006079811 */ /* 0x000fe200078ea0ff */
[----:B------:R-:W-:-:S06]  /*1550*/  @!P1 IMAD.MOV.U32 R6, RZ, RZ, RZ ;  /* 0x000000ffff069224 */ /* 0x000fcc00078e00ff */
[----:B------:R-:W-:-:S11]  /*1560*/  @!P1 DMUL R40, R44, R6 ;  /* 0x000000062c289228 */ /* 0x000fd60000000000 */
.L_x_7:
[----:B------:R-:W-:Y:S05]  /*1570*/  BSYNC.RECONVERGENT B0 ;  /* 0x0000000000007941 */ /* 0x000fea0003800200 */
.L_x_6:
[----:B------:R-:W0:Y:S01]  /*1580*/  LDC.64 R42, c[0x0][0x3b8] ;  /* 0x0000ee00ff2a7b82 */ /* 0x000e220000000a00 */
[----:B------:R-:W1:Y:S02]  /*1590*/  LDCU UR4, c[0x0][0x360] ;  /* 0x00006c00ff0477ac */ /* 0x000e640008000800 */
[----:B-1----:R-:W-:-:S04]  /*15a0*/  IMAD R2, R2, UR4, R27 ;  /* 0x0000000402027c24 */ /* 0x002fc8000f8e021b */
[----:B0-----:R-:W-:-:S05]  /*15b0*/  IMAD.WIDE R42, R2, 0x8, R42 ;  /* 0x00000008022a7825 */ /* 0x001fca00078e022a */
[----:B------:R-:W2:Y:S01]  /*15c0*/  LDG.E.64 R6, desc[UR6][R42.64] ;  /* 0x000000062a067981 */ /* 0x000ea2000c1e1b00 */
[----:B------:R-:W-:Y:S01]  /*15d0*/  SHF.R.U32.HI R4, RZ, 0x2, R5 ;  /* 0x00000002ff047819 */ /* 0x000fe20000011605 */
[----:B------:R-:W-:Y:S01]  /*15e0*/  IMAD.MOV.U32 R48, RZ, RZ, 0x0 ;  /* 0x00000000ff307424 */ /* 0x000fe200078e00ff */
[----:B------:R-:W-:Y:S01]  /*15f0*/  SHF.R.U32.HI R45, RZ, 0x2, R22 ;  /* 0x00000002ff2d7819 */ /* 0x000fe20000011616 */
[----:B------:R-:W-:Y:S01]  /*1600*/  IMAD.MOV.U32 R49, RZ, RZ, 0x3ca00000 ;  /* 0x3ca00000ff317424 */ /* 0x000fe200078e00ff */
[----:B------:R-:W-:Y:S02]  /*1610*/  LOP3.LUT R4, R4, R5, RZ, 0x3c, !PT ;  /* 0x0000000504047212 */ /* 0x000fe400078e3cff */
[----:B------:R-:W-:Y:S02]  /*1620*/  SHF.L.U32 R5, R17, 0x4, RZ ;  /* 0x0000000411057819 */ /* 0x000fe400000006ff */
[----:B------:R-:W-:Y:S01]  /*1630*/  LOP3.LUT R45, R45, R22, RZ, 0x3c, !PT ;  /* 0x000000162d2d7212 */ /* 0x000fe200078e3cff */
[----:B------:R-:W-:-:S05]  /*1640*/  IMAD.SHL.U32 R27, R4, 0x2, RZ ;  /* 0x00000002041b7824 */ /* 0x000fca00078e00ff */
[----:B------:R-:W-:Y:S01]  /*1650*/  LOP3.LUT R4, R4, R27, R5, 0x96, !PT ;  /* 0x0000001b04047212 */ /* 0x000fe200078e9605 */
[----:B------:R-:W-:-:S03]  /*1660*/  IMAD.SHL.U32 R5, R45, 0x2, RZ ;  /* 0x000000022d057824 */ /* 0x000fc600078e00ff */
[----:B------:R-:W-:-:S04]  /*1670*/  LOP3.LUT R4, R4, R17, RZ, 0x3c, !PT ;  /* 0x0000001104047212 */ /* 0x000fc800078e3cff */
[----:B------:R-:W-:Y:S01]  /*1680*/  IADD3 R47, PT, PT, R26, 0x47e501, R4 ;  /* 0x0047e5011a2f7810 */ /* 0x000fe20007ffe004 */
[----:B------:R-:W-:-:S05]  /*1690*/  IMAD.SHL.U32 R22, R4, 0x10, RZ ;  /* 0x0000001004167824 */ /* 0x000fca00078e00ff */
[----:B------:R-:W-:Y:S02]  /*16a0*/  LOP3.LUT R5, R45, R5, R22, 0x96, !PT ;  /* 0x000000052d057212 */ /* 0x000fe400078e9616 */
[----:B------:R-:W-:Y:S02]  /*16b0*/  IADD3 R22, PT, PT, R26, 0x4d6cc6, RZ ;  /* 0x004d6cc61a167810 */ /* 0x000fe40007ffe0ff */
[----:B------:R-:W-:-:S05]  /*16c0*/  LOP3.LUT R5, R5, R4, RZ, 0x3c, !PT ;  /* 0x0000000405057212 */ /* 0x000fca00078e3cff */
[----:B------:R-:W-:-:S04]  /*16d0*/  IMAD.IADD R44, R5, 0x1, R22 ;  /* 0x00000001052c7824 */ /* 0x000fc800078e0216 */
[----:B------:R-:W-:-:S03]  /*16e0*/  IMAD.WIDE.U32 R44, R44, 0x200000, RZ ;  /* 0x002000002c2c7825 */ /* 0x000fc600078e00ff */
[----:B------:R-:W-:Y:S01]  /*16f0*/  LOP3.LUT R46, R44, R47, RZ, 0x3c, !PT ;  /* 0x0000002f2c2e7212 */ /* 0x000fe200078e3cff */
[----:B------:R-:W-:Y:S01]  /*1700*/  IMAD.MOV.U32 R47, RZ, RZ, R45 ;  /* 0x000000ffff2f7224 */ /* 0x000fe200078e002d */
[----:B------:R-:W-:Y:S01]  /*1710*/  MOV R45, 0x3fe00000 ;  /* 0x3fe00000002d7802 */ /* 0x000fe20000000f00 */
[----:B------:R-:W-:Y:S02]  /*1720*/  IMAD.MOV.U32 R44, RZ, RZ, 0x0 ;  /* 0x00000000ff2c7424 */ /* 0x000fe400078e00ff */
[----:B------:R-:W0:Y:S04]  /*1730*/  I2F.F64.U64 R26, R46 ;  /* 0x0000002e001a7312 */ /* 0x000e280000301800 */
[----:B------:R-:W-:-:S08]  /*1740*/  DFMA R44, R54, R44, 1 ;  /* 0x3ff00000362c742b */ /* 0x000fd0000000002c */
[----:B------:R-:W-:Y:S02]  /*1750*/  DMUL R44, R44, R40 ;  /* 0x000000282c2c7228 */ /* 0x000fe40000000000 */
[----:B0-----:R-:W-:Y:S02]  /*1760*/  DFMA R26, R26, R48, 5.5511151231257827021e-17 ;  /* 0x3c9000001a1a742b */ /* 0x001fe40000000030 */
[----:B--2---:R-:W-:Y:S01]  /*1770*/  DMUL R40, R6, R6 ;  /* 0x0000000606287228 */ /* 0x004fe20000000000 */
[----:B------:R-:W0:Y:S07]  /*1780*/  LDC.64 R6, c[0x0][0x3c8] ;  /* 0x0000f200ff067b82 */ /* 0x000e2e0000000a00 */
[----:B------:R-:W-:-:S02]  /*1790*/  DMUL R40, R40, R26 ;  /* 0x0000001a28287228 */ /* 0x000fc40000000000 */
[----:B------:R-:W-:-:S08]  /*17a0*/  DMUL R26, R44, R44 ;  /* 0x0000002c2c1a7228 */ /* 0x000fd00000000000 */
[----:B------:R-:W-:Y:S02]  /*17b0*/  DSETP.GT.AND P0, PT, R26, R40, PT ;  /* 0x000000281a00722a */ /* 0x000fe40003f04000 */
[----:B------:R-:W1:Y:S01]  /*17c0*/  LDC.64 R26, c[0x0][0x3b0] ;  /* 0x0000ec00ff1a7b82 */ /* 0x000e620000000a00 */
[----:B0-----:R-:W-:-:S05]  /*17d0*/  IMAD.WIDE R6, R2, 0x30, R6 ;  /* 0x0000003002067825 */ /* 0x001fca00078e0206 */
[----:B------:R-:W-:Y:S04]  /*17e0*/  STG.E.64 desc[UR6][R6.64+0x8], R16 ;  /* 0x0000081006007986 */ /* 0x000fe8000c101b06 */
[----:B------:R-:W-:Y:S04]  /*17f0*/  STG.E.64 desc[UR6][R6.64+0x10], R4 ;  /* 0x0000100406007986 */ /* 0x000fe8000c101b06 */
[----:B------:R0:W-:Y:S04]  /*1800*/  STG.E.64 desc[UR6][R6.64], R22 ;  /* 0x0000001606007986 */ /* 0x0001e8000c101b06 */
[----:B------:R-:W2:Y:S01]  /*1810*/  @P0 LDG.E.64 R40, desc[UR6][R38.64] ;  /* 0x0000000626280981 */ /* 0x000ea2000c1e1b00 */
[----:B-1----:R-:W-:-:S05]  /*1820*/  IMAD.WIDE R26, R2, 0x8, R26 ;  /* 0x00000008021a7825 */ /* 0x002fca00078e021a */
[----:B------:R1:W5:Y:S01]  /*1830*/  @!P0 LDG.E.64 R8, desc[UR6][R26.64] ;  /* 0x000000061a088981 */ /* 0x000362000c1e1b00 */
[----:B--2---:R-:W-:-:S07]  /*1840*/  @P0 DADD R46, R40, 1 ;  /* 0x3ff00000282e0429 */ /* 0x004fce0000000000 */
[----:B------:R-:W-:Y:S04]  /*1850*/  @P0 STG.E.64 desc[UR6][R38.64], R46 ;  /* 0x0000002e26000986 */ /* 0x000fe8000c101b06 */
[----:B------:R-:W-:Y:S04]  /*1860*/  @P0 STG.E.64 desc[UR6][R42.64], R44 ;  /* 0x0000002c2a000986 */ /* 0x000fe8000c101b06 */
[----:B------:R-:W-:Y:S04]  /*1870*/  @P0 STG.E.64 desc[UR6][R34.64], R20 ;  /* 0x0000001422000986 */ /* 0x000fe8000c101b06 */
[----:B------:R-:W-:Y:S04]  /*1880*/  @P0 STG.E.64 desc[UR6][R24.64], R18 ;  /* 0x0000001218000986 */ /* 0x000fe8000c101b06 */
[----:B------:R-:W-:Y:S04]  /*1890*/  @P0 STG.E.64 desc[UR6][R32.64], R14 ;  /* 0x0000000e20000986 */ /* 0x000fe8000c101b06 */
[----:B------:R-:W-:Y:S04]  /*18a0*/  @P0 STG.E.64 desc[UR6][R30.64], R12 ;  /* 0x0000000c1e000986 */ /* 0x000fe8000c101b06 */
[----:B------:R2:W-:Y:S04]  /*18b0*/  @P0 STG.E.64 desc[UR6][R28.64], R10 ;  /* 0x0000000a1c000986 */ /* 0x0005e8000c101b06 */
[----:B------:R1:W-:Y:S04]  /*18c0*/  @P0 STG.E.64 desc[UR6][R26.64], R8 ;  /* 0x000000081a000986 */ /* 0x0003e8000c101b06 */
[----:B------:R-:W3:Y:S04]  /*18d0*/  LDG.E.64 R40, desc[UR6][R24.64] ;  /* 0x0000000618287981 */ /* 0x000ee8000c1e1b00 */
[----:B------:R-:W4:Y:S04]  /*18e0*/  LDG.E.64 R50, desc[UR6][R34.64] ;  /* 0x0000000622327981 */ /* 0x000f28000c1e1b00 */
[----:B0-----:R-:W4:Y:S04]  /*18f0*/  LDG.E.64 R22, desc[UR6][R32.64] ;  /* 0x0000000620167981 */ /* 0x001f28000c1e1b00 */
[----:B------:R1:W5:Y:S04]  /*1900*/  LDG.E.64 R16, desc[UR6][R30.64] ;  /* 0x000000061e107981 */ /* 0x000368000c1e1b00 */
[----:B------:R1:W5:Y:S01]  /*1910*/  LDG.E.64 R6, desc[UR6][R28.64] ;  /* 0x000000061c067981 */ /* 0x000362000c1e1b00 */
[----:B--2---:R-:W-:Y:S01]  /*1920*/  MOV R10, 0x0 ;  /* 0x00000000000a7802 */ /* 0x004fe20000000f00 */
[----:B------:R-:W-:Y:S01]  /*1930*/  IMAD.MOV.U32 R11, RZ, RZ, 0x3fd80000 ;  /* 0x3fd80000ff0b7424 */ /* 0x000fe200078e00ff */
[----:B------:R-:W-:Y:S01]  /*1940*/  BSSY.RECONVERGENT B0, `(.L_x_8) ;  /* 0x0000019000007945 */ /* 0x000fe20003800200 */
[----:B---3--:R-:W-:-:S08]  /*1950*/  DMUL R4, R40, R40 ;  /* 0x0000002828047228 */ /* 0x008fd00000000000 */
[----:B----4-:R-:W-:-:S08]  /*1960*/  DFMA R4, R50, R50, R4 ;  /* 0x000000323204722b */ /* 0x010fd00000000004 */
        /* <DEDUP_REMOVED lines=10> */
[----:B------:R-:W-:Y:S02]  /*1a10*/  VIADD R47, R13, 0xfff00000 ;  /* 0xfff000000d2f7836 */ /* 0x000fe40000000000 */
[----:B------:R-:W-:-:S04]  /*1a20*/  IMAD.MOV.U32 R46, RZ, RZ, R12 ;  /* 0x000000ffff2e7224 */ /* 0x000fc800078e000c */
[----:B------:R-:W-:-:S08]  /*1a30*/  DFMA R44, R4, -R4, R48 ;  /* 0x80000004042c722b */ /* 0x000fd00000000030 */
[----:B------:R-:W-:Y:S01]  /*1a40*/  DFMA R10, R44, R46, R4 ;  /* 0x0000002e2c0a722b */ /* 0x000fe20000000004 */
[----:B-1----:R-:W-:Y:S10]  /*1a50*/  @!P0 BRA `(.L_x_9) ;  /* 0x00000000001c8947 */ /* 0x002ff40003800000 */
[----:B------:R-:W-:Y:S01]  /*1a60*/  MOV R46, R12 ;  /* 0x0000000c002e7202 */ /* 0x000fe20000000f00 */
[----:B------:R-:W-:Y:S01]  /*1a70*/  IMAD.MOV.U32 R43, RZ, RZ, R49 ;  /* 0x000000ffff2b7224 */ /* 0x000fe200078e0031 */
[----:B------:R-:W-:Y:S01]  /*1a80*/  MOV R2, 0x1ab0 ;  /* 0x00001ab000027802 */ /* 0x000fe20000000f00 */
[----:B------:R-:W-:-:S07]  /*1a90*/  IMAD.MOV.U32 R27, RZ, RZ, R5 ;  /* 0x000000ffff1b7224 */ /* 0x000fce00078e0005 */
[----:B-----5:R-:W-:Y:S05]  /*1aa0*/  CALL.REL.NOINC `($__internal_0_$__cuda_sm20_dsqrt_rn_f64_mediumpath_v1) ;  /* 0x0000000400347944 */ /* 0x020fea0003c00000 */
[----:B------:R-:W-:Y:S01]  /*1ab0*/  IMAD.MOV.U32 R10, RZ, RZ, R4 ;  /* 0x000000ffff0a7224 */ /* 0x000fe200078e0004 */
[----:B------:R-:W-:-:S07]  /*1ac0*/  MOV R11, R27 ;  /* 0x0000001b000b7202 */ /* 0x000fce0000000f00 */
.L_x_9:
[----:B------:R-:W-:Y:S05]  /*1ad0*/  BSYNC.RECONVERGENT B0 ;  /* 0x0000000000007941 */ /* 0x000fea0003800200 */
.L_x_8:
[----:B-----5:R-:W-:Y:S01]  /*1ae0*/  DMUL R4, R6, R6 ;  /* 0x0000000606047228 */ /* 0x020fe20000000000 */
        /* <DEDUP_REMOVED lines=22> */
[----:B------:R-:W-:-:S07]  /*1c50*/  MOV R2, 0x1c70 ;  /* 0x00001c7000027802 */ /* 0x000fce0000000f00 */
[----:B------:R-:W-:Y:S05]  /*1c60*/  CALL.REL.NOINC `($__internal_0_$__cuda_sm20_dsqrt_rn_f64_mediumpath_v1) ;  /* 0x0000000000c47944 */ /* 0x000fea0003c00000 */
[----:B------:R-:W-:Y:S02]  /*1c70*/  IMAD.MOV.U32 R12, RZ, RZ, R4 ;  /* 0x000000ffff0c7224 */ /* 0x000fe400078e0004 */
[----:B------:R-:W-:-:S07]  /*1c80*/  IMAD.MOV.U32 R13, RZ, RZ, R27 ;  /* 0x000000ffff0d7224 */ /* 0x000fce00078e001b */
.L_x_11:
[----:B------:R-:W-:Y:S05]  /*1c90*/  BSYNC.RECONVERGENT B0 ;  /* 0x0000000000007941 */ /* 0x000fea0003800200 */
.L_x_10:
[----:B------:R-:W-:Y:S01]  /*1ca0*/  DADD R6, R40, -R6 ;  /* 0x0000000028067229 */ /* 0x000fe20000000806 */
[----:B------:R-:W-:Y:S01]  /*1cb0*/  BSSY.RECONVERGENT B0, `(.L_x_12) ;  /* 0x000001c000007945 */ /* 0x000fe20003800200 */
[----:B------:R-:W-:Y:S02]  /*1cc0*/  DADD R16, R50, -R16 ;  /* 0x0000000032107229 */ /* 0x000fe40000000810 */
[----:B------:R-:W-:-:S04]  /*1cd0*/  DADD R8, R22, -R8 ;  /* 0x0000000016087229 */ /* 0x000fc80000000808 */
[----:B------:R-:W-:-:S08]  /*1ce0*/  DMUL R6, R6, R6 ;  /* 0x0000000606067228 */ /* 0x000fd00000000000 */
[----:B------:R-:W-:-:S08]  /*1cf0*/  DFMA R6, R16, R16, R6 ;  /* 0x000000101006722b */ /* 0x000fd00000000006 */
[----:B------:R-:W-:Y:S01]  /*1d00*/  DFMA R48, R8, R8, R6 ;  /* 0x000000080830722b */ /* 0x000fe20000000006 */
[----:B------:R-:W-:Y:S01]  /*1d10*/  MOV R6, 0x0 ;  /* 0x0000000000067802 */ /* 0x000fe20000000f00 */
[----:B------:R-:W-:-:S04]  /*1d20*/  IMAD.MOV.U32 R7, RZ, RZ, 0x3fd80000 ;  /* 0x3fd80000ff077424 */ /* 0x000fc800078e00ff */
        /* <DEDUP_REMOVED lines=13> */
[----:B------:R-:W-:Y:S10]  /*1e00*/  @!P0 BRA `(.L_x_13) ;  /* 0x0000000000188947 */ /* 0x000ff40003800000 */
[----:B------:R-:W-:Y:S01]  /*1e10*/  MOV R46, R6 ;  /* 0x00000006002e7202 */ /* 0x000fe20000000f00 */
[----:B------:R-:W-:Y:S01]  /*1e20*/  IMAD.MOV.U32 R43, RZ, RZ, R49 ;  /* 0x000000ffff2b7224 */ /* 0x000fe200078e0031 */
[----:B------:R-:W-:Y:S01]  /*1e30*/  MOV R2, 0x1e60 ;  /* 0x00001e6000027802 */ /* 0x000fe20000000f00 */
[----:B------:R-:W-:-:S07]  /*1e40*/  IMAD.MOV.U32 R4, RZ, RZ, R26 ;  /* 0x000000ffff047224 */ /* 0x000fce00078e001a */
[----:B------:R-:W-:Y:S05]  /*1e50*/  CALL.REL.NOINC `($__internal_0_$__cuda_sm20_dsqrt_rn_f64_mediumpath_v1) ;  /* 0x0000000000487944 */ /* 0x000fea0003c00000 */
[----:B------:R-:W-:-:S07]  /*1e60*/  IMAD.MOV.U32 R5, RZ, RZ, R27 ;  /* 0x000000ffff057224 */ /* 0x000fce00078e001b */
.L_x_13:
[----:B------:R-:W-:Y:S05]  /*1e70*/  BSYNC.RECONVERGENT B0 ;  /* 0x0000000000007941 */ /* 0x000fea0003800200 */
.L_x_12:
[----:B------:R-:W2:Y:S01]  /*1e80*/  LDG.E.64 R6, desc[UR6][R36.64] ;  /* 0x0000000624067981 */ /* 0x000ea2000c1e1b00 */
[----:B------:R-:W0:Y:S02]  /*1e90*/  LDC R15, c[0x0][0x380] ;  /* 0x0000e000ff0f7b82 */ /* 0x000e240000000800 */
[----:B0-----:R-:W-:Y:S01]  /*1ea0*/  IMAD.WIDE R8, R15, 0x8, R36 ;  /* 0x000000080f087825 */ /* 0x001fe200078e0224 */
[----:B--2---:R-:W-:-:S07]  /*1eb0*/  DADD R6, R6, R10 ;  /* 0x0000000006067229 */ /* 0x004fce000000000a */
[----:B------:R0:W-:Y:S04]  /*1ec0*/  STG.E.64 desc[UR6][R36.64], R6 ;  /* 0x0000000624007986 */ /* 0x0001e8000c101b06 */
[----:B------:R-:W2:Y:S02]  /*1ed0*/  LDG.E.64 R10, desc[UR6][R8.64] ;  /* 0x00000006080a7981 */ /* 0x000ea4000c1e1b00 */
[----:B--2---:R-:W-:Y:S01]  /*1ee0*/  DADD R10, R10, R12 ;  /* 0x000000000a0a7229 */ /* 0x004fe2000000000c */
[----:B------:R-:W-:-:S06]  /*1ef0*/  IMAD.WIDE R12, R15, 0x8, R8 ;  /* 0x000000080f0c7825 */ /* 0x000fcc00078e0208 */
[----:B------:R0:W-:Y:S04]  /*1f00*/  STG.E.64 desc[UR6][R8.64], R10 ;  /* 0x0000000a08007986 */ /* 0x0001e8000c101b06 */
[----:B------:R-:W2:Y:S01]  /*1f10*/  LDG.E.64 R14, desc[UR6][R12.64] ;  /* 0x000000060c0e7981 */ /* 0x000ea2000c1e1b00 */
[----:B------:R-:W-:-:S04]  /*1f20*/  IADD3 R0, PT, PT, R0, 0x1, RZ ;  /* 0x0000000100007810 */ /* 0x000fc80007ffe0ff */
[----:B------:R-:W-:Y:S01]  /*1f30*/  ISETP.NE.AND P0, PT, R0, RZ, PT ;  /* 0x000000ff0000720c */ /* 0x000fe20003f05270 */
[----:B--2---:R-:W-:-:S07]  /*1f40*/  DADD R4, R14, R4 ;  /* 0x000000000e047229 */ /* 0x004fce0000000004 */
[----:B------:R0:W-:Y:S05]  /*1f50*/  STG.E.64 desc[UR6][R12.64], R4 ;  /* 0x000000040c007986 */ /* 0x0001ea000c101b06 */
[----:B------:R-:W-:Y:S05]  /*1f60*/  @P0 BRA `(.L_x_14) ;  /* 0xffffffe000800947 */ /* 0x000fea000383ffff */
[----:B------:R-:W-:Y:S05]  /*1f70*/  EXIT ;  /* 0x000000000000794d */ /* 0x000fea0003800000 */
        .weak           $__internal_0_$__cuda_sm20_dsqrt_rn_f64_mediumpath_v1
        .type           $__internal_0_$__cuda_sm20_dsqrt_rn_f64_mediumpath_v1,@function
        .size           $__internal_0_$__cuda_sm20_dsqrt_rn_f64_mediumpath_v1,(.L_x_52 - $__internal_0_$__cuda_sm20_dsqrt_rn_f64_mediumpath_v1)
$__internal_0_$__cuda_sm20_dsqrt_rn_f64_mediumpath_v1:
[----:B------:R-:W-:Y:S01]  /*1f80*/  ISETP.GE.U32.AND P0, PT, R42, -0x3400000, PT ;  /* 0xfcc000002a00780c */ /* 0x000fe20003f06070 */
[----:B------:R-:W-:Y:S01]  /*1f90*/  BSSY.RECONVERGENT B1, `(.L_x_15) ;  /* 0x0000026000017945 */ /* 0x000fe20003800200 */
[----:B------:R-:W-:Y:S02]  /*1fa0*/  IMAD.MOV.U32 R42, RZ, RZ, R48 ;  /* 0x000000ffff2a7224 */ /* 0x000fe400078e0030 */
[----:B------:R-:W-:Y:S02]  /*1fb0*/  IMAD.MOV.U32 R48, RZ, RZ, R4 ;  /* 0x000000ffff307224 */ /* 0x000fe400078e0004 */
[----:B------:R-:W-:-:S07]  /*1fc0*/  IMAD.MOV.U32 R49, RZ, RZ, R27 ;  /* 0x000000ffff317224 */ /* 0x000fce00078e001b */
[----:B------:R-:W-:Y:S05]  /*1fd0*/  @!P0 BRA `(.L_x_16) ;  /* 0x0000000000208947 */ /* 0x000fea0003800000 */
[----:B------:R-:W-:-:S10]  /*1fe0*/  DFMA.RM R46, R44, R46, R48 ;  /* 0x0000002e2c2e722b */ /* 0x000fd40000004030 */
[----:B------:R-:W-:-:S04]  /*1ff0*/  IADD3 R44, P0, PT, R46, 0x1, RZ ;  /* 0x000000012e2c7810 */ /* 0x000fc80007f1e0ff */
[----:B------:R-:W-:-:S06]  /*2000*/  IADD3.X R45, PT, PT, RZ, R47, RZ, P0, !PT ;  /* 0x0000002fff2d7210 */ /* 0x000fcc00007fe4ff */
[----:B------:R-:W-:-:S08]  /*2010*/  DFMA.RP R42, -R46, R44, R42 ;  /* 0x0000002c2e2a722b */ /* 0x000fd0000000812a */
[----:B------:R-:W-:-:S06]  /*2020*/  DSETP.GT.AND P0, PT, R42, RZ, PT ;  /* 0x000000ff2a00722a */ /* 0x000fcc0003f04000 */
[----:B------:R-:W-:Y:S02]  /*2030*/  FSEL R44, R44, R46, P0 ;  /* 0x0000002e2c2c7208 */ /* 0x000fe40000000000 */
[----:B------:R-:W-:Y:S01]  /*2040*/  FSEL R45, R45, R47, P0 ;  /* 0x0000002f2d2d7208 */ /* 0x000fe20000000000 */
[----:B------:R-:W-:Y:S06]  /*2050*/  BRA `(.L_x_17) ;  /* 0x0000000000647947 */ /* 0x000fec0003800000 */
.L_x_16:
[----:B------:R-:W-:-:S14]  /*2060*/  DSETP.NE.AND P0, PT, R42, RZ, PT ;  /* 0x000000ff2a00722a */ /* 0x000fdc0003f05000 */
[----:B------:R-:W-:Y:S05]  /*2070*/  @!P0 BRA `(.L_x_18) ;  /* 0x0000000000588947 */ /* 0x000fea0003800000 */
[----:B------:R-:W-:-:S13]  /*2080*/  ISETP.GE.AND P0, PT, R43, RZ, PT ;  /* 0x000000ff2b00720c */ /* 0x000fda0003f06270 */
[----:B------:R-:W-:Y:S02]  /*2090*/  @!P0 IMAD.MOV.U32 R44, RZ, RZ, 0x0 ;  /* 0x00000000ff2c8424 */ /* 0x000fe400078e00ff */
[----:B------:R-:W-:Y:S01]  /*20a0*/  @!P0 IMAD.MOV.U32 R45, RZ, RZ, -0x80000 ;  /* 0xfff80000ff2d8424 */ /* 0x000fe200078e00ff */
[----:B------:R-:W-:Y:S06]  /*20b0*/  @!P0 BRA `(.L_x_17) ;  /* 0x00000000004c8947 */ /* 0x000fec0003800000 */
[----:B------:R-:W-:-:S13]  /*20c0*/  ISETP.GT.AND P0, PT, R43, 0x7fefffff, PT ;  /* 0x7fefffff2b00780c */ /* 0x000fda0003f04270 */
[----:B------:R-:W-:Y:S05]  /*20d0*/  @P0 BRA `(.L_x_18) ;  /* 0x0000000000400947 */ /* 0x000fea0003800000 */
[----:B------:R-:W-:Y:S01]  /*20e0*/  DMUL R48, R42, 8.11296384146066816958e+31 ;  /* 0x469000002a307828 */ /* 0x000fe20000000000 */
[----:B------:R-:W-:Y:S01]  /*20f0*/  IMAD.MOV.U32 R46, RZ, RZ, RZ ;  /* 0x000000ffff2e7224 */ /* 0x000fe200078e00ff */
[----:B------:R-:W-:Y:S01]  /*2100*/  MOV R42, 0x0 ;  /* 0x00000000002a7802 */ /* 0x000fe20000000f00 */
[----:B------:R-:W-:-:S03]  /*2110*/  IMAD.MOV.U32 R43, RZ, RZ, 0x3fd80000 ;  /* 0x3fd80000ff2b7424 */ /* 0x000fc600078e00ff */
[----:B------:R-:W0:Y:S02]  /*2120*/  MUFU.RSQ64H R47, R49 ;  /* 0x00000031002f7308 */ /* 0x000e240000001c00 */
[----:B0-----:R-:W-:-:S08]  /*2130*/  DMUL R44, R46, R46 ;  /* 0x0000002e2e2c7228 */ /* 0x001fd00000000000 */
[----:B------:R-:W-:-:S08]  /*2140*/  DFMA R44, R48, -R44, 1 ;  /* 0x3ff00000302c742b */ /* 0x000fd0000000082c */
[----:B------:R-:W-:Y:S02]  /*2150*/  DFMA R42, R44, R42, 0.5 ;  /* 0x3fe000002c2a742b */ /* 0x000fe4000000002a */
[----:B------:R-:W-:-:S08]  /*2160*/  DMUL R44, R46, R44 ;  /* 0x0000002c2e2c7228 */ /* 0x000fd00000000000 */
[----:B------:R-:W-:-:S08]  /*2170*/  DFMA R44, R42, R44, R46 ;  /* 0x0000002c2a2c722b */ /* 0x000fd0000000002e */
[----:B------:R-:W-:Y:S02]  /*2180*/  DMUL R42, R48, R44 ;  /* 0x0000002c302a7228 */ /* 0x000fe40000000000 */
[----:B------:R-:W-:-:S06]  /*2190*/  VIADD R45, R45, 0xfff00000 ;  /* 0xfff000002d2d7836 */ /* 0x000fcc0000000000 */
[----:B------:R-:W-:-:S08]  /*21a0*/  DFMA R46, R42, -R42, R48 ;  /* 0x8000002a2a2e722b */ /* 0x000fd00000000030 */
[----:B------:R-:W-:-:S10]  /*21b0*/  DFMA R44, R44, R46, R42 ;  /* 0x0000002e2c2c722b */ /* 0x000fd4000000002a */
[----:B------:R-:W-:Y:S01]  /*21c0*/  IADD3 R45, PT, PT, R45, -0x3500000, RZ ;  /* 0xfcb000002d2d7810 */ /* 0x000fe20007ffe0ff */
[----:B------:R-:W-:Y:S06]  /*21d0*/  BRA `(.L_x_17) ;  /* 0x0000000000047947 */ /* 0x000fec0003800000 */
.L_x_18:
[----:B------:R-:W-:-:S11]  /*21e0*/  DADD R44, R42, R42 ;  /* 0x000000002a2c7229 */ /* 0x000fd6000000002a */
.L_x_17:
[----:B------:R-:W-:Y:S05]  /*21f0*/  BSYNC.RECONVERGENT B1 ;  /* 0x0000000000017941 */ /* 0x000fea0003800200 */
.L_x_15:
[----:B------:R-:W-:Y:S01]  /*2200*/  MOV R42, R2 ;  /* 0x00000002002a7202 */ /* 0x000fe20000000f00 */
[----:B------:R-:W-:Y:S02]  /*2210*/  IMAD.MOV.U32 R43, RZ, RZ, 0x0 ;  /* 0x00000000ff2b7424 */ /* 0x000fe400078e00ff */
[----:B------:R-:W-:Y:S02]  /*2220*/  IMAD.MOV.U32 R4, RZ, RZ, R44 ;  /* 0x000000ffff047224 */ /* 0x000fe400078e002c */
[----:B------:R-:W-:Y:S01]  /*2230*/  IMAD.MOV.U32 R27, RZ, RZ, R45 ;  /* 0x000000ffff1b7224 */ /* 0x000fe200078e002d */
[----:B------:R-:W-:Y:S06]  /*2240*/  RET.REL.NODEC R42 `(_Z9propagateiiPdS_S_S_S_S_S_S_P17curandStateXORWOW) ;  /* 0xffffffdc2a6c7950 */ /* 0x000fec0003c3ffff */
.L_x_19:
[----:B------:R-:W-:-:S00]  /*2250*/  BRA `(.L_x_19) ;  /* 0xfffffffc00fc7947 */ /* 0x000fc0000383ffff */
[----:B------:R-:W-:-:S00]  /*2260*/  NOP ;  /* 0x0000000000007918 */ /* 0x000fc00000000000 */
        /* <DEDUP_REMOVED lines=9> */
.L_x_52:


//--------------------- .text._Z10initializeiPdS_S_S_S_S_S_P17curandStateXORWOW --------------------------
	.section	.text._Z10initializeiPdS_S_S_S_S_S_P17curandStateXORWOW,"ax",@progbits
	.align	128
        .global         _Z10initializeiPdS_S_S_S_S_S_P17curandStateXORWOW
        .type           _Z10initializeiPdS_S_S_S_S_S_P17curandStateXORWOW,@function
        .size           _Z10initializeiPdS_S_S_S_S_S_P17curandStateXORWOW,(.L_x_53 - _Z10initializeiPdS_S_S_S_S_S_P17curandStateXORWOW)
        .other          _Z10initializeiPdS_S_S_S_S_S_P17curandStateXORWOW,@"STO_CUDA_ENTRY STV_DEFAULT"
_Z10initializeiPdS_S_S_S_S_S_P17curandStateXORWOW:
.text._Z10initializeiPdS_S_S_S_S_S_P17curandStateXORWOW:
[----:B------:R-:W-:Y:S01]  /*0000*/  LDC R1, c[0x0][0x37c] ;  /* 0x0000df00ff017b82 */ /* 0x000fe20000000800 */
[----:B------:R-:W0:Y:S01]  /*0010*/  S2R R27, SR_CTAID.X ;  /* 0x00000000001b7919 */ /* 0x000e220000002500 */
[----:B------:R-:W0:Y:S01]  /*0020*/  LDCU UR4, c[0x0][0x360] ;  /* 0x00006c00ff0477ac */ /* 0x000e220008000800 */
[----:B------:R-:W0:Y:S01]  /*0030*/  S2R R0, SR_TID.X ;  /* 0x0000000000007919 */ /* 0x000e220000002100 */
[----:B------:R-:W1:Y:S01]  /*0040*/  LDCU UR5, c[0x0][0x380] ;  /* 0x00007000ff0577ac */ /* 0x000e620008000800 */
[----:B0-----:R-:W-:-:S05]  /*0050*/  IMAD R27, R27, UR4, R0 ;  /* 0x000000041b1b7c24 */ /* 0x001fca000f8e0200 */
[----:B-1----:R-:W-:-:S13]  /*0060*/  ISETP.GE.AND P0, PT, R27, UR5, PT ;  /* 0x000000051b007c0c */ /* 0x002fda000bf06270 */
[----:B------:R-:W-:Y:S05]  /*0070*/  @P0 EXIT ;  /* 0x000000000000094d */ /* 0x000fea0003800000 */
[----:B------:R-:W0:Y:S01]  /*0080*/  LDC.64 R2, c[0x0][0x3c0] ;  /* 0x0000f000ff027b82 */ /* 0x000e220000000a00 */
[----:B------:R-:W1:Y:S07]  /*0090*/  LDCU.64 UR4, c[0x0][0x358] ;  /* 0x00006b00ff0477ac */ /* 0x000e6e0008000a00 */
[----:B------:R-:W2:Y:S01]  /*00a0*/  LDC.64 R12, c[0x0][0x388] ;  /* 0x0000e200ff0c7b82 */ /* 0x000ea20000000a00 */
[----:B0-----:R-:W-:-:S05]  /*00b0*/  IMAD.WIDE R2, R27, 0x30, R2 ;  /* 0x000000301b027825 */ /* 0x001fca00078e0202 */
[----:B-1----:R-:W3:Y:S04]  /*00c0*/  LDG.E.64 R4, desc[UR4][R2.64] ;  /* 0x0000000402047981 */ /* 0x002ee8000c1e1b00 */
[----:B------:R-:W4:Y:S04]  /*00d0*/  LDG.E.64 R6, desc[UR4][R2.64+0x10] ;  /* 0x0000100402067981 */ /* 0x000f28000c1e1b00 */
[----:B------:R-:W4:Y:S01]  /*00e0*/  LDG.E.64 R14, desc[UR4][R2.64+0x8] ;  /* 0x00000804020e7981 */ /* 0x000f22000c1e1b00 */
[----:B--2---:R-:W-:Y:S01]  /*00f0*/  IMAD.WIDE R12, R27, 0x8, R12 ;  /* 0x000000081b0c7825 */ /* 0x004fe200078e020c */
[----:B---3--:R-:W-:-:S04]  /*0100*/  SHF.R.U32.HI R0, RZ, 0x2, R5 ;  /* 0x00000002ff007819 */ /* 0x008fc80000011605 */
[----:B------:R-:W-:Y:S01]  /*0110*/  LOP3.LUT R0, R0, R5, RZ, 0x3c, !PT ;  /* 0x0000000500007212 */ /* 0x000fe200078e3cff */
[----:B----4-:R-:W-:Y:S01]  /*0120*/  IMAD.SHL.U32 R5, R7, 0x10, RZ ;  /* 0x0000001007057824 */ /* 0x010fe200078e00ff */
[----:B------:R-:W-:Y:S01]  /*0130*/  STG.E.64 desc[UR4][R2.64+0x8], R6 ;  /* 0x0000080602007986 */ /* 0x000fe2000c101b04 */
[----:B------:R-:W-:Y:S02]  /*0140*/  SHF.R.U32.HI R9, RZ, 0x2, R14 ;  /* 0x00000002ff097819 */ /* 0x000fe4000001160e */
[----:B------:R-:W-:Y:S02]  /*0150*/  IMAD.SHL.U32 R8, R0, 0x2, RZ ;  /* 0x0000000200087824 */ /* 0x000fe400078e00ff */
[----:B------:R-:W-:-:S03]  /*0160*/  LOP3.LUT R9, R9, R14, RZ, 0x3c, !PT ;  /* 0x0000000e09097212 */ /* 0x000fc600078e3cff */
[----:B------:R-:W-:Y:S02]  /*0170*/  LOP3.LUT R8, R0, R8, R5, 0x96, !PT ;  /* 0x0000000800087212 */ /* 0x000fe400078e9605 */
[----:B------:R-:W-:Y:S01]  /*0180*/  IADD3 R14, PT, PT, R4, 0xb0f8a, RZ ;  /* 0x000b0f8a040e7810 */ /* 0x000fe20007ffe0ff */
[----:B------:R-:W-:Y:S01]  /*0190*/  IMAD.SHL.U32 R5, R9, 0x2, RZ ;  /* 0x0000000209057824 */ /* 0x000fe200078e00ff */
[----:B------:R-:W-:-:S03]  /*01a0*/  LOP3.LUT R10, R8, R7, RZ, 0x3c, !PT ;  /* 0x00000007080a7212 */ /* 0x000fc600078e3cff */
[----:B------:R-:W-:Y:S01]  /*01b0*/  STG.E.64 desc[UR4][R2.64], R14 ;  /* 0x0000000e02007986 */ /* 0x000fe2000c101b04 */
[----:B------:R-:W-:Y:S01]  /*01c0*/  IADD3 R17, PT, PT, R4, 0x587c5, R10 ;  /* 0x000587c504117810 */ /* 0x000fe20007ffe00a */
[----:B------:R-:W-:Y:S02]  /*01d0*/  IMAD.SHL.U32 R0, R10, 0x10, RZ ;  /* 0x000000100a007824 */ /* 0x000fe400078e00ff */
[----:B------:R-:W-:-:S03]  /*01e0*/  IMAD.MOV.U32 R4, RZ, RZ, 0x0 ;  /* 0x00000000ff047424 */ /* 0x000fc600078e00ff */
[----:B------:R-:W-:-:S04]  /*01f0*/  LOP3.LUT R5, R9, R5, R0, 0x96, !PT ;  /* 0x0000000509057212 */ /* 0x000fc800078e9600 */
[----:B------:R-:W-:Y:S01]  /*0200*/  LOP3.LUT R11, R5, R10, RZ, 0x3c, !PT ;  /* 0x0000000a050b7212 */ /* 0x000fe200078e3cff */
[----:B------:R-:W-:-:S04]  /*0210*/  IMAD.MOV.U32 R5, RZ, RZ, 0x3ca00000 ;  /* 0x3ca00000ff057424 */ /* 0x000fc800078e00ff */
[----:B------:R-:W-:Y:S01]  /*0220*/  IMAD.IADD R8, R11, 0x1, R14 ;  /* 0x000000010b087824 */ /* 0x000fe200078e020e */
[----:B------:R-:W-:Y:S03]  /*0230*/  STG.E.64 desc[UR4][R2.64+0x10], R10 ;  /* 0x0000100a02007986 */ /* 0x000fe6000c101b04 */
[----:B------:R-:W-:-:S03]  /*0240*/  IMAD.WIDE.U32 R8, R8, 0x200000, RZ ;  /* 0x0020000008087825 */ /* 0x000fc600078e00ff */
[----:B------:R-:W-:Y:S01]  /*0250*/  LOP3.LUT R16, R8, R17, RZ, 0x3c, !PT ;  /* 0x0000001108107212 */ /* 0x000fe200078e3cff */
[----:B------:R-:W-:-:S04]  /*0260*/  IMAD.MOV.U32 R17, RZ, RZ, R9 ;  /* 0x000000ffff117224 */ /* 0x000fc800078e0009 */
[----:B------:R-:W0:Y:S02]  /*0270*/  I2F.F64.U64 R8, R16 ;  /* 0x0000001000087312 */ /* 0x000e240000301800 */
[----:B0-----:R-:W-:-:S08]  /*0280*/  DFMA R8, R8, R4, 5.5511151231257827021e-17 ;  /* 0x3c9000000808742b */ /* 0x001fd00000000004 */
[----:B------:R-:W-:-:S08]  /*0290*/  DADD R8, R8, -0.5 ;  /* 0xbfe0000008087429 */ /* 0x000fd00000000000 */
[----:B------:R-:W-:-:S07]  /*02a0*/  DMUL R20, R8, 4 ;  /* 0x4010000008147828 */ /* 0x000fce0000000000 */
[----:B------:R0:W-:Y:S04]  /*02b0*/  STG.E.64 desc[UR4][R12.64], R20 ;  /* 0x000000140c007986 */ /* 0x0001e8000c101b04 */
[----:B------:R-:W2:Y:S04]  /*02c0*/  LDG.E.64 R18, desc[UR4][R2.64] ;  /* 0x0000000402127981 */ /* 0x000ea8000c1e1b00 */
[----:B------:R-:W3:Y:S04]  /*02d0*/  LDG.E.64 R8, desc[UR4][R2.64+0x10] ;  /* 0x0000100402087981 */ /* 0x000ee8000c1e1b00 */
[----:B------:R-:W4:Y:S01]  /*02e0*/  LDG.E.64 R16, desc[UR4][R2.64+0x8] ;  /* 0x0000080402107981 */ /* 0x000f22000c1e1b00 */
[----:B0-----:R-:W0:Y:S01]  /*02f0*/  LDC.64 R20, c[0x0][0x390] ;  /* 0x0000e400ff147b82 */ /* 0x001e220000000a00 */
[----:B--2---:R-:W-:-:S04]  /*0300*/  SHF.R.U32.HI R0, RZ, 0x2, R19 ;  /* 0x00000002ff007819 */ /* 0x004fc80000011613 */
[----:B------:R-:W-:Y:S01]  /*0310*/  LOP3.LUT R0, R0, R19, RZ, 0x3c, !PT ;  /* 0x0000001300007212 */ /* 0x000fe200078e3cff */
[----:B---3--:R-:W-:Y:S01]  /*0320*/  STG.E.64 desc[UR4][R2.64+0x8], R8 ;  /* 0x0000080802007986 */ /* 0x008fe2000c101b04 */
[----:B------:R-:W-:Y:S02]  /*0330*/  SHF.L.U32 R19, R9, 0x4, RZ ;  /* 0x0000000409137819 */ /* 0x000fe400000006ff */
[----:B----4-:R-:W-:Y:S01]  /*0340*/  SHF.R.U32.HI R7, RZ, 0x2, R16 ;  /* 0x00000002ff077819 */ /* 0x010fe20000011610 */
[C---:B------:R-:W-:Y:S02]  /*0350*/  IMAD.SHL.U32 R22, R0.reuse, 0x2, RZ ;  /* 0x0000000200167824 */ /* 0x040fe400078e00ff */
[----:B------:R-:W-:Y:S01]  /*0360*/  IMAD.MOV.U32 R11, RZ, RZ, R17 ;  /* 0x000000ffff0b7224 */ /* 0x000fe200078e0011 */
[----:B------:R-:W-:Y:S02]  /*0370*/  LOP3.LUT R7, R7, R16, RZ, 0x3c, !PT ;  /* 0x0000001007077212 */ /* 0x000fe400078e3cff */
[----:B------:R-:W-:-:S03]  /*0380*/  LOP3.LUT R6, R0, R22, R19, 0x96, !PT ;  /* 0x0000001600067212 */ /* 0x000fc600078e9613 */
[----:B------:R-:W-:Y:S01]  /*0390*/  IMAD.SHL.U32 R10, R7, 0x2, RZ ;  /* 0x00000002070a7824 */ /* 0x000fe200078e00ff */
[----:B------:R-:W-:-:S04]  /*03a0*/  LOP3.LUT R6, R6, R9, RZ, 0x3c, !PT ;  /* 0x0000000906067212 */ /* 0x000fc800078e3cff */
[----:B------:R-:W-:Y:S01]  /*03b0*/  IADD3 R19, PT, PT, R18, 0x587c5, R6 ;  /* 0x000587c512137810 */ /* 0x000fe20007ffe006 */
[----:B------:R-:W-:-:S05]  /*03c0*/  IMAD.SHL.U32 R0, R6, 0x10, RZ ;  /* 0x0000001006007824 */ /* 0x000fca00078e00ff */
[----:B------:R-:W-:Y:S01]  /*03d0*/  LOP3.LUT R7, R7, R10, R0, 0x96, !PT ;  /* 0x0000000a07077212 */ /* 0x000fe200078e9600 */
[----:B------:R-:W-:-:S03]  /*03e0*/  VIADD R10, R18, 0xb0f8a ;  /* 0x000b0f8a120a7836 */ /* 0x000fc60000000000 */
[----:B------:R-:W-:Y:S02]  /*03f0*/  LOP3.LUT R7, R7, R6, RZ, 0x3c, !PT ;  /* 0x0000000607077212 */ /* 0x000fe400078e3cff */
[----:B------:R-:W-:Y:S02]  /*0400*/  STG.E.64 desc[UR4][R2.64], R10 ;  /* 0x0000000a02007986 */ /* 0x000fe4000c101b04 */
[----:B------:R-:W-:Y:S02]  /*0410*/  IADD3 R14, PT, PT, R7, R10, RZ ;  /* 0x0000000a070e7210 */ /* 0x000fe40007ffe0ff */
[----:B------:R-:W-:Y:S03]  /*0420*/  STG.E.64 desc[UR4][R2.64+0x10], R6 ;  /* 0x0000100602007986 */ /* 0x000fe6000c101b04 */
[----:B------:R-:W-:-:S03]  /*0430*/  IMAD.WIDE.U32 R14, R14, 0x200000, RZ ;  /* 0x002000000e0e7825 */ /* 0x000fc600078e00ff */
[----:B------:R-:W-:Y:S01]  /*0440*/  LOP3.LUT R18, R14, R19, RZ, 0x3c, !PT ;  /* 0x000000130e127212 */ /* 0x000fe200078e3cff */
[----:B------:R-:W-:-:S04]  /*0450*/  IMAD.MOV.U32 R19, RZ, RZ, R15 ;  /* 0x000000ffff137224 */ /* 0x000fc800078e000f */
[----:B------:R-:W1:Y:S02]  /*0460*/  I2F.F64.U64 R14, R18 ;  /* 0x00000012000e7312 */ /* 0x000e640000301800 */
[----:B-1----:R-:W-:-:S08]  /*0470*/  DFMA R14, R14, R4, 5.5511151231257827021e-17 ;  /* 0x3c9000000e0e742b */ /* 0x002fd00000000004 */
[----:B------:R-:W-:-:S08]  /*0480*/  DADD R14, R14, -0.5 ;  /* 0xbfe000000e0e7429 */ /* 0x000fd00000000000 */
[----:B------:R-:W-:Y:S01]  /*0490*/  DMUL R22, R14, 4 ;  /* 0x401000000e167828 */ /* 0x000fe20000000000 */
[----:B0-----:R-:W-:-:S06]  /*04a0*/  IMAD.WIDE R14, R27, 0x8, R20 ;  /* 0x000000081b0e7825 */ /* 0x001fcc00078e0214 */
[----:B------:R0:W-:Y:S04]  /*04b0*/  STG.E.64 desc[UR4][R14.64], R22 ;  /* 0x000000160e007986 */ /* 0x0001e8000c101b04 */
[----:B------:R-:W2:Y:S04]  /*04c0*/  LDG.E.64 R20, desc[UR4][R2.64] ;  /* 0x0000000402147981 */ /* 0x000ea8000c1e1b00 */
[----:B------:R-:W3:Y:S04]  /*04d0*/  LDG.E.64 R16, desc[UR4][R2.64+0x10] ;  /* 0x0000100402107981 */ /* 0x000ee8000c1e1b00 */
[----:B------:R-:W4:Y:S01]  /*04e0*/  LDG.E.64 R18, desc[UR4][R2.64+0x8] ;  /* 0x0000080402127981 */ /* 0x000f22000c1e1b00 */
[----:B0-----:R-:W0:Y:S01]  /*04f0*/  LDC.64 R22, c[0x0][0x398] ;  /* 0x0000e600ff167b82 */ /* 0x001e220000000a00 */
[----:B--2---:R-:W-:Y:S01]  /*0500*/  SHF.R.U32.HI R0, RZ, 0x2, R21 ;  /* 0x00000002ff007819 */ /* 0x004fe20000011615 */
[----:B------:R-:W-:-:S03]  /*0510*/  VIADD R8, R20, 0xb0f8a ;  /* 0x000b0f8a14087836 */ /* 0x000fc60000000000 */
[----:B------:R-:W-:Y:S01]  /*0520*/  LOP3.LUT R0, R0, R21, RZ, 0x3c, !PT ;  /* 0x0000001500007212 */ /* 0x000fe200078e3cff */
[----:B---3--:R-:W-:Y:S01]  /*0530*/  IMAD.SHL.U32 R21, R17, 0x10, RZ ;  /* 0x0000001011157824 */ /* 0x008fe200078e00ff */
[----:B------:R1:W-:Y:S01]  /*0540*/  STG.E.64 desc[UR4][R2.64+0x8], R16 ;  /* 0x0000081002007986 */ /* 0x0003e2000c101b04 */
[----:B----4-:R-:W-:Y:S02]  /*0550*/  SHF.R.U32.HI R9, RZ, 0x2, R18 ;  /* 0x00000002ff097819 */ /* 0x010fe40000011612 */
[----:B------:R-:W-:Y:S02]  /*0560*/  IMAD.SHL.U32 R24, R0, 0x2, RZ ;  /* 0x0000000200187824 */ /* 0x000fe400078e00ff */
[----:B------:R-:W-:-:S03]  /*0570*/  LOP3.LUT R9, R9, R18, RZ, 0x3c, !PT ;  /* 0x0000001209097212 */ /* 0x000fc600078e3cff */
[----:B------:R-:W-:Y:S02]  /*0580*/  LOP3.LUT R24, R0, R24, R21, 0x96, !PT ;  /* 0x0000001800187212 */ /* 0x000fe400078e9615 */
[----:B------:R-:W-:Y:S02]  /*0590*/  SHF.L.U32 R7, R9, 0x1, RZ ;  /* 0x0000000109077819 */ /* 0x000fe400000006ff */
[----:B------:R-:W-:-:S04]  /*05a0*/  LOP3.LUT R6, R24, R17, RZ, 0x3c, !PT ;  /* 0x0000001118067212 */ /* 0x000fc800078e3cff */
[----:B------:R-:W-:Y:S01]  /*05b0*/  IADD3 R21, PT, PT, R20, 0x587c5, R6 ;  /* 0x000587c514157810 */ /* 0x000fe20007ffe006 */
[----:B------:R-:W-:-:S05]  /*05c0*/  IMAD.SHL.U32 R0, R6, 0x10, RZ ;  /* 0x0000001006007824 */ /* 0x000fca00078e00ff */
[----:B------:R-:W-:Y:S02]  /*05d0*/  LOP3.LUT R7, R9, R7, R0, 0x96, !PT ;  /* 0x0000000709077212 */ /* 0x000fe400078e9600 */
[----:B------:R-:W-:Y:S02]  /*05e0*/  MOV R9, R19 ;  /* 0x0000001300097202 */ /* 0x000fe40000000f00 */
[----:B------:R-:W-:-:S03]  /*05f0*/  LOP3.LUT R7, R7, R6, RZ, 0x3c, !PT ;  /* 0x0000000607077212 */ /* 0x000fc600078e3cff */
[----:B------:R-:W-:Y:S02]  /*0600*/  STG.E.64 desc[UR4][R2.64], R8 ;  /* 0x0000000802007986 */ /* 0x000fe4000c101b04 */
[----:B------:R-:W-:Y:S02]  /*0610*/  IMAD.IADD R10, R7, 0x1, R8 ;  /* 0x00000001070a7824 */ /* 0x000fe400078e0208 */
[----:B------:R2:W-:Y:S02]  /*0620*/  STG.E.64 desc[UR4][R2.64+0x10], R6 ;  /* 0x0000100602007986 */ /* 0x0005e4000c101b04 */
[----:B------:R-:W-:-:S03]  /*0630*/  IMAD.WIDE.U32 R10, R10, 0x200000, RZ ;  /* 0x002000000a0a7825 */ /* 0x000fc600078e00ff */
[----:B------:R-:W-:Y:S01]  /*0640*/  LOP3.LUT R20, R10, R21, RZ, 0x3c, !PT ;  /* 0x000000150a147212 */ /* 0x000fe200078e3cff */
[----:B------:R-:W-:-:S04]  /*0650*/  IMAD.MOV.U32 R21, RZ, RZ, R11 ;  /* 0x000000ffff157224 */ /* 0x000fc800078e000b */
[----:B------:R-:W3:Y:S02]  /*0660*/  I2F.F64.U64 R10, R20 ;  /* 0x00000014000a7312 */ /* 0x000ee40000301800 */
[----:B---3--:R-:W-:-:S08]  /*0670*/  DFMA R10, R10, R4, 5.5511151231257827021e-17 ;  /* 0x3c9000000a0a742b */ /* 0x008fd00000000004 */
[----:B------:R-:W-:-:S08]  /*0680*/  DADD R10, R10, -0.5 ;  /* 0xbfe000000a0a7429 */ /* 0x000fd00000000000 */
[----:B------:R-:W-:Y:S01]  /*0690*/  DMUL R24, R10, 4 ;  /* 0x401000000a187828 */ /* 0x000fe20000000000 */
[----:B0-----:R-:W-:-:S06]  /*06a0*/  IMAD.WIDE R10, R27, 0x8, R22 ;  /* 0x000000081b0a7825 */ /* 0x001fcc00078e0216 */
[----:B------:R0:W-:Y:S04]  /*06b0*/  STG.E.64 desc[UR4][R10.64], R24 ;  /* 0x000000180a007986 */ /* 0x0001e8000c101b04 */
[----:B------:R-:W3:Y:S04]  /*06c0*/  LDG.E.64 R22, desc[UR4][R2.64] ;  /* 0x0000000402167981 */ /* 0x000ee8000c1e1b00 */
[----:B------:R-:W4:Y:S04]  /*06d0*/  LDG.E.64 R18, desc[UR4][R2.64+0x10] ;  /* 0x0000100402127981 */ /* 0x000f28000c1e1b00 */
[----:B------:R-:W2:Y:S01]  /*06e0*/  LDG.E.64 R20, desc[UR4][R2.64+0x8] ;  /* 0x0000080402147981 */ /* 0x000ea2000c1e1b00 */
[----:B---3--:R-:W-:-:S02]  /*06f0*/  SHF.R.U32.HI R0, RZ, 0x2, R23 ;  /* 0x00000002ff007819 */ /* 0x008fc40000011617 */
[----:B-1----:R-:W-:Y:S02]  /*0700*/  IADD3 R16, PT, PT, R22, 0xb0f8a, RZ ;  /* 0x000b0f8a16107810 */ /* 0x002fe40007ffe0ff */
[----:B------:R-:W-:Y:S01]  /*0710*/  LOP3.LUT R0, R0, R23, RZ, 0x3c, !PT ;  /* 0x0000001700007212 */ /* 0x000fe200078e3cff */
[----:B----4-:R-:W-:Y:S01]  /*0720*/  IMAD.SHL.U32 R23, R19, 0x10, RZ ;  /* 0x0000001013177824 */ /* 0x010fe200078e00ff */
[----:B------:R1:W-:Y:S01]  /*0730*/  STG.E.64 desc[UR4][R2.64+0x8], R18 ;  /* 0x0000081202007986 */ /* 0x0003e2000c101b04 */
[----:B--2---:R-:W-:Y:S02]  /*0740*/  SHF.R.U32.HI R17, RZ, 0x2, R20 ;  /* 0x00000002ff117819 */ /* 0x004fe40000011614 */
[----:B------:R-:W-:Y:S02]  /*0750*/  IMAD.SHL.U32 R26, R0, 0x2, RZ ;  /* 0x00000002001a7824 */ /* 0x000fe400078e00ff */
[----:B------:R-:W-:-:S03]  /*0760*/  LOP3.LUT R17, R17, R20, RZ, 0x3c, !PT ;  /* 0x0000001411117212 */ /* 0x000fc600078e3cff */
[----:B------:R-:W-:Y:S02]  /*0770*/  LOP3.LUT R26, R0, R26, R23, 0x96, !PT ;  /* 0x0000001a001a7212 */ /* 0x000fe400078e9617 */
[----:B------:R-:W-:Y:S02]  /*0780*/  IMAD.SHL.U32 R7, R17, 0x2, RZ ;  /* 0x0000000211077824 */ /* 0x000fe400078e00ff */
[----:B------:R-:W-:-:S04]  /*0790*/  LOP3.LUT R6, R26, R19, RZ, 0x3c, !PT ;  /* 0x000000131a067212 */ /* 0x000fc800078e3cff */
[----:B0-----:R-:W-:Y:S01]  /*07a0*/  IADD3 R25, PT, PT, R22, 0x587c5, R6 ;  /* 0x000587c516197810 */ /* 0x001fe20007ffe006 */
[----:B------:R-:W-:-:S05]  /*07b0*/  IMAD.SHL.U32 R0, R6, 0x10, RZ ;  /* 0x0000001006007824 */ /* 0x000fca00078e00ff */
[----:B------:R-:W-:Y:S01]  /*07c0*/  LOP3.LUT R7, R17, R7, R0, 0x96, !PT ;  /* 0x0000000711077212 */ /* 0x000fe200078e9600 */
[----:B------:R-:W-:-:S03]  /*07d0*/  IMAD.MOV.U32 R17, RZ, RZ, R21 ;  /* 0x000000ffff117224 */ /* 0x000fc600078e0015 */
[----:B------:R-:W-:Y:S02]  /*07e0*/  LOP3.LUT R7, R7, R6, RZ, 0x3c, !PT ;  /* 0x0000000607077212 */ /* 0x000fe400078e3cff */
[----:B------:R0:W-:Y:S03]  /*07f0*/  STG.E.64 desc[UR4][R2.64], R16 ;  /* 0x0000001002007986 */ /* 0x0001e6000c101b04 */
[----:B------:R-:W-:Y:S01]  /*0800*/  IMAD.IADD R8, R7, 0x1, R16 ;  /* 0x0000000107087824 */ /* 0x000fe200078e0210 */
[----:B------:R2:W-:Y:S03]  /*0810*/  STG.E.64 desc[UR4][R2.64+0x10], R6 ;  /* 0x0000100602007986 */ /* 0x0005e6000c101b04 */
[----:B------:R-:W-:-:S03]  /*0820*/  IMAD.WIDE.U32 R8, R8, 0x200000, RZ ;  /* 0x0020000008087825 */ /* 0x000fc600078e00ff */
[----:B------:R-:W-:Y:S01]  /*0830*/  LOP3.LUT R24, R8, R25, RZ, 0x3c, !PT ;  /* 0x0000001908187212 */ /* 0x000fe200078e3cff */
[----:B------:R-:W-:Y:S02]  /*0840*/  IMAD.MOV.U32 R25, RZ, RZ, R9 ;  /* 0x000000ffff197224 */ /* 0x000fe400078e0009 */
[----:B------:R-:W3:Y:S02]  /*0850*/  LDC.64 R8, c[0x0][0x3a0] ;  /* 0x0000e800ff087b82 */ /* 0x000ee40000000a00 */
[----:B------:R-:W4:Y:S02]  /*0860*/  I2F.F64.U64 R22, R24 ;  /* 0x0000001800167312 */ /* 0x000f240000301800 */
[----:B----4-:R-:W-:Y:S01]  /*0870*/  DFMA R22, R22, R4, 5.5511151231257827021e-17 ;  /* 0x3c9000001616742b */ /* 0x010fe20000000004 */
[----:B---3--:R-:W-:-:S07]  /*0880*/  IMAD.WIDE R8, R27, 0x8, R8 ;  /* 0x000000081b087825 */ /* 0x008fce00078e0208 */
[----:B------:R-:W-:-:S08]  /*0890*/  DADD R22, R22, -0.5 ;  /* 0xbfe0000016167429 */ /* 0x000fd00000000000 */
[----:B------:R-:W-:-:S07]  /*08a0*/  DMUL R28, R22, 4 ;  /* 0x40100000161c7828 */ /* 0x000fce0000000000 */
[----:B------:R3:W-:Y:S04]  /*08b0*/  STG.E.64 desc[UR4][R8.64], R28 ;  /* 0x0000001c08007986 */ /* 0x0007e8000c101b04 */
[----:B------:R-:W4:Y:S04]  /*08c0*/  LDG.E.64 R24, desc[UR4][R2.64] ;  /* 0x0000000402187981 */ /* 0x000f28000c1e1b00 */
[----:B------:R-:W2:Y:S04]  /*08d0*/  LDG.E.64 R20, desc[UR4][R2.64+0x10] ;  /* 0x0000100402147981 */ /* 0x000ea8000c1e1b00 */
[----:B------:R-:W1:Y:S01]  /*08e0*/  LDG.E.64 R22, desc[UR4][R2.64+0x8] ;  /* 0x0000080402167981 */ /* 0x000e62000c1e1b00 */
[----:B----4-:R-:W-:-:S04]  /*08f0*/  SHF.R.U32.HI R0, RZ, 0x2, R25 ;  /* 0x00000002ff007819 */ /* 0x010fc80000011619 */
[----:B------:R-:W-:Y:S01]  /*0900*/  LOP3.LUT R0, R0, R25, RZ, 0x3c, !PT ;  /* 0x0000001900007212 */ /* 0x000fe200078e3cff */
[----:B--2---:R-:W-:Y:S01]  /*0910*/  IMAD.SHL.U32 R25, R21, 0x10, RZ ;  /* 0x0000001015197824 */ /* 0x004fe200078e00ff */
[----:B------:R-:W-:Y:S02]  /*0920*/  STG.E.64 desc[UR4][R2.64+0x8], R20 ;  /* 0x0000081402007986 */ /* 0x000fe4000c101b04 */
[C---:B------:R-:W-:Y:S02]  /*0930*/  SHF.L.U32 R26, R0.reuse, 0x1, RZ ;  /* 0x00000001001a7819 */ /* 0x040fe400000006ff */
[----:B-1----:R-:W-:Y:S02]  /*0940*/  SHF.R.U32.HI R19, RZ, 0x2, R22 ;  /* 0x00000002ff137819 */ /* 0x002fe40000011616 */
[----:B0-----:R-:W-:Y:S02]  /*0950*/  LOP3.LUT R16, R0, R26, R25, 0x96, !PT ;  /* 0x0000001a00107212 */ /* 0x001fe400078e9619 */
[----:B------:R-:W-:Y:S01]  /*0960*/  LOP3.LUT R19, R19, R22, RZ, 0x3c, !PT ;  /* 0x0000001613137212 */ /* 0x000fe200078e3cff */
[----:B------:R-:W-:Y:S01]  /*0970*/  VIADD R22, R24, 0xb0f8a ;  /* 0x000b0f8a18167836 */ /* 0x000fe20000000000 */
[----:B------:R-:W-:-:S03]  /*0980*/  LOP3.LUT R16, R16, R21, RZ, 0x3c, !PT ;  /* 0x0000001510107212 */ /* 0x000fc600078e3cff */
[C---:B------:R-:W-:Y:S01]  /*0990*/  IMAD.SHL.U32 R6, R19.reuse, 0x2, RZ ;  /* 0x0000000213067824 */ /* 0x040fe200078e00ff */
[----:B------:R-:W-:Y:S01]  /*09a0*/  IADD3 R25, PT, PT, R24, 0x587c5, R16 ;  /* 0x000587c518197810 */ /* 0x000fe20007ffe010 */
[----:B------:R-:W-:Y:S01]  /*09b0*/  IMAD.SHL.U32 R0, R16, 0x10, RZ ;  /* 0x0000001010007824 */ /* 0x000fe200078e00ff */
[----:B------:R0:W-:Y:S04]  /*09c0*/  STG.E.64 desc[UR4][R2.64], R22 ;  /* 0x0000001602007986 */ /* 0x0001e8000c101b04 */
[----:B------:R-:W-:-:S04]  /*09d0*/  LOP3.LUT R17, R19, R6, R0, 0x96, !PT ;  /* 0x0000000613117212 */ /* 0x000fc800078e9600 */
[----:B------:R-:W-:-:S05]  /*09e0*/  LOP3.LUT R17, R17, R16, RZ, 0x3c, !PT ;  /* 0x0000001011117212 */ /* 0x000fca00078e3cff */
[----:B------:R-:W-:Y:S01]  /*09f0*/  IMAD.IADD R6, R17, 0x1, R22 ;  /* 0x0000000111067824 */ /* 0x000fe200078e0216 */
[----:B------:R1:W-:Y:S03]  /*0a00*/  STG.E.64 desc[UR4][R2.64+0x10], R16 ;  /* 0x0000101002007986 */ /* 0x0003e6000c101b04 */
[----:B------:R-:W-:-:S03]  /*0a10*/  IMAD.WIDE.U32 R6, R6, 0x200000, RZ ;  /* 0x0020000006067825 */ /* 0x000fc600078e00ff */
[----:B------:R-:W-:Y:S02]  /*0a20*/  LOP3.LUT R24, R6, R25, RZ, 0x3c, !PT ;  /* 0x0000001906187212 */ /* 0x000fe400078e3cff */
[----:B------:R-:W-:Y:S02]  /*0a30*/  MOV R25, R7 ;  /* 0x0000000700197202 */ /* 0x000fe40000000f00 */
[----:B------:R-:W2:Y:S02]  /*0a40*/  LDC.64 R6, c[0x0][0x3a8] ;  /* 0x0000ea00ff067b82 */ /* 0x000ea40000000a00 */
[----:B------:R-:W4:Y:S02]  /*0a50*/  I2F.F64.U64 R18, R24 ;  /* 0x0000001800127312 */ /* 0x000f240000301800 */
[----:B----4-:R-:W-:Y:S01]  /*0a60*/  DFMA R18, R18, R4, 5.5511151231257827021e-17 ;  /* 0x3c9000001212742b */ /* 0x010fe20000000004 */
[----:B--2---:R-:W-:-:S07]  /*0a70*/  IMAD.WIDE R6, R27, 0x8, R6 ;  /* 0x000000081b067825 */ /* 0x004fce00078e0206 */
[----:B------:R-:W-:-:S08]  /*0a80*/  DADD R18, R18, -0.5 ;  /* 0xbfe0000012127429 */ /* 0x000fd00000000000 */
[----:B------:R-:W-:-:S07]  /*0a90*/  DMUL R30, R18, 4 ;  /* 0x40100000121e7828 */ /* 0x000fce0000000000 */
[----:B------:R2:W-:Y:S04]  /*0aa0*/  STG.E.64 desc[UR4][R6.64], R30 ;  /* 0x0000001e06007986 */ /* 0x0005e8000c101b04 */
[----:B---3--:R-:W3:Y:S04]  /*0ab0*/  LDG.E.64 R28, desc[UR4][R2.64] ;  /* 0x00000004021c7981 */ /* 0x008ee8000c1e1b00 */
[----:B------:R-:W4:Y:S04]  /*0ac0*/  LDG.E.64 R18, desc[UR4][R2.64+0x10] ;  /* 0x0000100402127981 */ /* 0x000f28000c1e1b00 */
[----:B------:R-:W2:Y:S01]  /*0ad0*/  LDG.E.64 R24, desc[UR4][R2.64+0x8] ;  /* 0x0000080402187981 */ /* 0x000ea2000c1e1b00 */
[----:B---3--:R-:W-:-:S02]  /*0ae0*/  SHF.R.U32.HI R0, RZ, 0x2, R29 ;  /* 0x00000002ff007819 */ /* 0x008fc4000001161d */
[----:B0-----:R-:W-:Y:S02]  /*0af0*/  IADD3 R22, PT, PT, R28, 0xb0f8a, RZ ;  /* 0x000b0f8a1c167810 */ /* 0x001fe40007ffe0ff */
[----:B------:R-:W-:Y:S01]  /*0b00*/  LOP3.LUT R0, R0, R29, RZ, 0x3c, !PT ;  /* 0x0000001d00007212 */ /* 0x000fe200078e3cff */
[----:B----4-:R-:W-:Y:S01]  /*0b10*/  IMAD.SHL.U32 R29, R19, 0x10, RZ ;  /* 0x00000010131d7824 */ /* 0x010fe200078e00ff */
[----:B------:R0:W-:Y:S01]  /*0b20*/  STG.E.64 desc[UR4][R2.64+0x8], R18 ;  /* 0x0000081202007986 */ /* 0x0001e2000c101b04 */
[----:B--2---:R-:W-:Y:S02]  /*0b30*/  SHF.R.U32.HI R21, RZ, 0x2, R24 ;  /* 0x00000002ff157819 */ /* 0x004fe40000011618 */
[----:B------:R-:W-:Y:S02]  /*0b40*/  IMAD.SHL.U32 R26, R0, 0x2, RZ ;  /* 0x00000002001a7824 */ /* 0x000fe400078e00ff */
[----:B------:R-:W-:Y:S01]  /*0b50*/  IMAD.MOV.U32 R23, RZ, RZ, R25 ;  /* 0x000000ffff177224 */ /* 0x000fe200078e0019 */
[----:B------:R-:W-:-:S02]  /*0b60*/  LOP3.LUT R21, R21, R24, RZ, 0x3c, !PT ;  /* 0x0000001815157212 */ /* 0x000fc400078e3cff */
[----:B------:R-:W-:Y:S02]  /*0b70*/  LOP3.LUT R20, R0, R26, R29, 0x96, !PT ;  /* 0x0000001a00147212 */ /* 0x000fe400078e961d */
[----:B------:R-:W-:Y:S01]  /*0b80*/  STG.E.64 desc[UR4][R2.64], R22 ;  /* 0x0000001602007986 */ /* 0x000fe2000c101b04 */
[----:B-1----:R-:W-:Y:S01]  /*0b90*/  IMAD.SHL.U32 R16, R21, 0x2, RZ ;  /* 0x0000000215107824 */ /* 0x002fe200078e00ff */
[----:B------:R-:W-:-:S04]  /*0ba0*/  LOP3.LUT R20, R20, R19, RZ, 0x3c, !PT ;  /* 0x0000001314147212 */ /* 0x000fc800078e3cff */
[----:B------:R-:W-:Y:S01]  /*0bb0*/  IADD3 R31, PT, PT, R28, 0x587c5, R20 ;  /* 0x000587c51c1f7810 */ /* 0x000fe20007ffe014 */
[----:B------:R-:W-:Y:S01]  /*0bc0*/  IMAD.SHL.U32 R0, R20, 0x10, RZ ;  /* 0x0000001014007824 */ /* 0x000fe200078e00ff */
[----:B------:R-:W1:Y:S04]  /*0bd0*/  LDC.64 R28, c[0x0][0x3b0] ;  /* 0x0000ec00ff1c7b82 */ /* 0x000e680000000a00 */
[----:B------:R-:W-:-:S04]  /*0be0*/  LOP3.LUT R21, R21, R16, R0, 0x96, !PT ;  /* 0x0000001015157212 */ /* 0x000fc800078e9600 */
[----:B------:R-:W-:-:S05]  /*0bf0*/  LOP3.LUT R21, R21, R20, RZ, 0x3c, !PT ;  /* 0x0000001415157212 */ /* 0x000fca00078e3cff */
[----:B------:R-:W-:Y:S01]  /*0c00*/  IMAD.IADD R16, R21, 0x1, R22 ;  /* 0x0000000115107824 */ /* 0x000fe200078e0216 */
[----:B------:R2:W-:Y:S03]  /*0c10*/  STG.E.64 desc[UR4][R2.64+0x10], R20 ;  /* 0x0000101402007986 */ /* 0x0005e6000c101b04 */
[----:B------:R-:W-:-:S03]  /*0c20*/  IMAD.WIDE.U32 R16, R16, 0x200000, RZ ;  /* 0x0020000010107825 */ /* 0x000fc600078e00ff */
[----:B------:R-:W-:Y:S01]  /*0c30*/  LOP3.LUT R30, R16, R31, RZ, 0x3c, !PT ;  /* 0x0000001f101e7212 */ /* 0x000fe200078e3cff */
[----:B------:R-:W-:Y:S02]  /*0c40*/  IMAD.MOV.U32 R31, RZ, RZ, R17 ;  /* 0x000000ffff1f7224 */ /* 0x000fe400078e0011 */
[----:B-1----:R-:W-:Y:S02]  /*0c50*/  IMAD.WIDE R28, R27, 0x8, R28 ;  /* 0x000000081b1c7825 */ /* 0x002fe400078e021c */
[----:B------:R-:W1:Y:S02]  /*0c60*/  I2F.F64.U64 R16, R30 ;  /* 0x0000001e00107312 */ /* 0x000e640000301800 */
[----:B-1----:R-:W-:-:S08]  /*0c70*/  DFMA R16, R16, R4, 5.5511151231257827021e-17 ;  /* 0x3c9000001010742b */ /* 0x002fd00000000004 */
[----:B------:R-:W-:-:S08]  /*0c80*/  DADD R16, R16, -0.5 ;  /* 0xbfe0000010107429 */ /* 0x000fd00000000000 */
[----:B------:R-:W-:-:S07]  /*0c90*/  DMUL R16, R16, 4 ;  /* 0x4010000010107828 */ /* 0x000fce0000000000 */
[----:B------:R1:W-:Y:S04]  /*0ca0*/  STG.E.64 desc[UR4][R28.64], R16 ;  /* 0x000000101c007986 */ /* 0x0003e8000c101b04 */
[----:B------:R-:W3:Y:S04]  /*0cb0*/  LDG.E.64 R14, desc[UR4][R14.64] ;  /* 0x000000040e0e7981 */ /* 0x000ee8000c1e1b00 */
[----:B------:R-:W4:Y:S04]  /*0cc0*/  LDG.E.64 R12, desc[UR4][R12.64] ;  /* 0x000000040c0c7981 */ /* 0x000f28000c1e1b00 */
[----:B------:R-:W2:Y:S04]  /*0cd0*/  LDG.E.64 R10, desc[UR4][R10.64] ;  /* 0x000000040a0a7981 */ /* 0x000ea8000c1e1b00 */
[----:B------:R-:W5:Y:S04]  /*0ce0*/  LDG.E.64 R8, desc[UR4][R8.64] ;  /* 0x0000000408087981 */ /* 0x000f68000c1e1b00 */
[----:B------:R-:W5:Y:S01]  /*0cf0*/  LDG.E.64 R6, desc[UR4][R6.64] ;  /* 0x0000000406067981 */ /* 0x000f62000c1e1b00 */
[----:B------:R-:W-:Y:S01]  /*0d00*/  BSSY.RECONVERGENT B0, `(.L_x_20) ;  /* 0x000001e000007945 */ /* 0x000fe20003800200 */
[----:B---3--:R-:W-:-:S08]  /*0d10*/  DMUL R4, R14, R14 ;  /* 0x0000000e0e047228 */ /* 0x008fd00000000000 */
[----:B----4-:R-:W-:-:S08]  /*0d20*/  DFMA R4, R12, R12, R4 ;  /* 0x0000000c0c04722b */ /* 0x010fd00000000004 */
[----:B--2---:R-:W-:Y:S01]  /*0d30*/  DFMA R24, R10, R10, R4 ;  /* 0x0000000a0a18722b */ /* 0x004fe20000000004 */
[----:B------:R-:W-:Y:S01]  /*0d40*/  MOV R4, 0x0 ;  /* 0x0000000000047802 */ /* 0x000fe20000000f00 */
[----:B------:R-:W-:-:S04]  /*0d50*/  IMAD.MOV.U32 R5, RZ, RZ, 0x3fd80000 ;  /* 0x3fd80000ff057424 */ /* 0x000fc800078e00ff */
[----:B0-----:R-:W0:Y:S04]  /*0d60*/  MUFU.RSQ64H R19, R25 ;  /* 0x0000001900137308 */ /* 0x001e280000001c00 */
[----:B------:R-:W-:-:S05]  /*0d70*/  VIADD R18, R25, 0xfcb00000 ;  /* 0xfcb0000019127836 */ /* 0x000fca0000000000 */
[----:B------:R-:W-:Y:S01]  /*0d80*/  ISETP.GE.U32.AND P0, PT, R18, 0x7ca00000, PT ;  /* 0x7ca000001200780c */ /* 0x000fe20003f06070 */
[----:B0-----:R-:W-:-:S08]  /*0d90*/  DMUL R2, R18, R18 ;  /* 0x0000001212027228 */ /* 0x001fd00000000000 */
[----:B------:R-:W-:-:S08]  /*0da0*/  DFMA R2, R24, -R2, 1 ;  /* 0x3ff000001802742b */ /* 0x000fd00000000802 */
[----:B------:R-:W-:Y:S02]  /*0db0*/  DFMA R4, R2, R4, 0.5 ;  /* 0x3fe000000204742b */ /* 0x000fe40000000004 */
[----:B------:R-:W-:-:S08]  /*0dc0*/  DMUL R2, R18, R2 ;  /* 0x0000000212027228 */ /* 0x000fd00000000000 */
[----:B-1----:R-:W-:-:S08]  /*0dd0*/  DFMA R28, R4, R2, R18 ;  /* 0x00000002041c722b */ /* 0x002fd00000000012 */
[----:B------:R-:W-:Y:S02]  /*0de0*/  DMUL R20, R24, R28 ;  /* 0x0000001c18147228 */ /* 0x000fe40000000000 */
[----:B------:R-:W-:Y:S02]  /*0df0*/  VIADD R3, R29, 0xfff00000 ;  /* 0xfff000001d037836 */ /* 0x000fe40000000000 */
[----:B------:R-:W-:-:S04]  /*0e00*/  IMAD.MOV.U32 R2, RZ, RZ, R28 ;  /* 0x000000ffff027224 */ /* 0x000fc800078e001c */
[----:B------:R-:W-:-:S08]  /*0e10*/  DFMA R22, R20, -R20, R24 ;  /* 0x800000141416722b */ /* 0x000fd00000000018 */
[----:B------:R-:W-:Y:S01]  /*0e20*/  DFMA R4, R22, R2, R20 ;  /* 0x000000021604722b */ /* 0x000fe20000000014 */
[----:B------:R-:W-:Y:S10]  /*0e30*/  @!P0 BRA `(.L_x_21) ;  /* 0x0000000000288947 */ /* 0x000ff40003800000 */
[----:B------:R-:W-:Y:S01]  /*0e40*/  IMAD.MOV.U32 R0, RZ, RZ, R22 ;  /* 0x000000ffff007224 */ /* 0x000fe200078e0016 */
[----:B------:R-:W-:Y:S01]  /*0e50*/  MOV R26, R28 ;  /* 0x0000001c001a7202 */ /* 0x000fe20000000f00 */
[----:B------:R-:W-:Y:S01]  /*0e60*/  IMAD.MOV.U32 R19, RZ, RZ, R24 ;  /* 0x000000ffff137224 */ /* 0x000fe200078e0018 */
[----:B------:R-:W-:Y:S01]  /*0e70*/  MOV R22, R23 ;  /* 0x0000001700167202 */ /* 0x000fe20000000f00 */
[----:B------:R-:W-:Y:S01]  /*0e80*/  IMAD.MOV.U32 R2, RZ, RZ, R25 ;  /* 0x000000ffff027224 */ /* 0x000fe200078e0019 */
[----:B------:R-:W-:Y:S01]  /*0e90*/  MOV R28, 0xec0 ;  /* 0x00000ec0001c7802 */ /* 0x000fe20000000f00 */
[----:B------:R-:W-:-:S07]  /*0ea0*/  IMAD.MOV.U32 R23, RZ, RZ, R3 ;  /* 0x000000ffff177224 */ /* 0x000fce00078e0003 */
[----:B-----5:R-:W-:Y:S05]  /*0eb0*/  CALL.REL.NOINC `($__internal_1_$__cuda_sm20_dsqrt_rn_f64_mediumpath_v1) ;  /* 0x0000000800247944 */ /* 0x020fea0003c00000 */
[----:B------:R-:W-:Y:S02]  /*0ec0*/  IMAD.MOV.U32 R4, RZ, RZ, R18 ;  /* 0x000000ffff047224 */ /* 0x000fe400078e0012 */
[----:B------:R-:W-:-:S07]  /*0ed0*/  IMAD.MOV.U32 R5, RZ, RZ, R19 ;  /* 0x000000ffff057224 */ /* 0x000fce00078e0013 */
.L_x_21:
[----:B------:R-:W-:Y:S05]  /*0ee0*/  BSYNC.RECONVERGENT B0 ;  /* 0x0000000000007941 */ /* 0x000fea0003800200 */
.L_x_20:
[----:B-----5:R-:W-:Y:S01]  /*0ef0*/  DMUL R2, R6, R6 ;  /* 0x0000000606027228 */ /* 0x020fe20000000000 */
[----:B------:R-:W-:Y:S01]  /*0f00*/  IMAD.MOV.U32 R30, RZ, RZ, 0x0 ;  /* 0x00000000ff1e7424 */ /* 0x000fe200078e00ff */
[----:B------:R-:W-:Y:S01]  /*0f10*/  BSSY.RECONVERGENT B0, `(.L_x_22) ;  /* 0x000001c000007945 */ /* 0x000fe20003800200 */
[----:B------:R-:W-:-:S05]  /*0f20*/  IMAD.MOV.U32 R31, RZ, RZ, 0x3fd80000 ;  /* 0x3fd80000ff1f7424 */ /* 0x000fca00078e00ff */
        /* <DEDUP_REMOVED lines=16> */
[----:B------:R-:W-:Y:S01]  /*1030*/  MOV R0, R22 ;  /* 0x0000001600007202 */ /* 0x000fe20000000f00 */
[----:B------:R-:W-:Y:S01]  /*1040*/  IMAD.MOV.U32 R19, RZ, RZ, R28 ;  /* 0x000000ffff137224 */ /* 0x000fe200078e001c */
[----:B------:R-:W-:Y:S01]  /*1050*/  MOV R28, 0x10b0 ;  /* 0x000010b0001c7802 */ /* 0x000fe20000000f00 */
[----:B------:R-:W-:Y:S02]  /*1060*/  IMAD.MOV.U32 R22, RZ, RZ, R23 ;  /* 0x000000ffff167224 */ /* 0x000fe400078e0017 */
[----:B------:R-:W-:Y:S02]  /*1070*/  IMAD.MOV.U32 R26, RZ, RZ, R30 ;  /* 0x000000ffff1a7224 */ /* 0x000fe400078e001e */
[----:B------:R-:W-:Y:S02]  /*1080*/  IMAD.MOV.U32 R2, RZ, RZ, R29 ;  /* 0x000000ffff027224 */ /* 0x000fe400078e001d */
[----:B------:R-:W-:-:S07]  /*1090*/  IMAD.MOV.U32 R23, RZ, RZ, R3 ;  /* 0x000000ffff177224 */ /* 0x000fce00078e0003 */
[----:B------:R-:W-:Y:S05]  /*10a0*/  CALL.REL.NOINC `($__internal_1_$__cuda_sm20_dsqrt_rn_f64_mediumpath_v1) ;  /* 0x0000000400a87944 */ /* 0x000fea0003c00000 */
[----:B------:R-:W-:Y:S01]  /*10b0*/  IMAD.MOV.U32 R24, RZ, RZ, R18 ;  /* 0x000000ffff187224 */ /* 0x000fe200078e0012 */
[----:B------:R-:W-:-:S07]  /*10c0*/  MOV R25, R19 ;  /* 0x0000001300197202 */ /* 0x000fce0000000f00 */
.L_x_23:
[----:B------:R-:W-:Y:S05]  /*10d0*/  BSYNC.RECONVERGENT B0 ;  /* 0x0000000000007941 */ /* 0x000fea0003800200 */
.L_x_22:
[----:B------:R-:W-:Y:S01]  /*10e0*/  DADD R6, R14, -R6 ;  /* 0x000000000e067229 */ /* 0x000fe20000000806 */
[----:B------:R-:W-:Y:S01]  /*10f0*/  BSSY.RECONVERGENT B0, `(.L_x_24) ;  /* 0x000001f000007945 */ /* 0x000fe20003800200 */
[----:B------:R-:W-:Y:S02]  /*1100*/  DADD R8, R12, -R8 ;  /* 0x000000000c087229 */ /* 0x000fe40000000808 */
[----:B------:R-:W-:-:S04]  /*1110*/  DADD R2, -R16, R10 ;  /* 0x0000000010027229 */ /* 0x000fc8000000010a */
[----:B------:R-:W-:-:S08]  /*1120*/  DMUL R6, R6, R6 ;  /* 0x0000000606067228 */ /* 0x000fd00000000000 */
[----:B------:R-:W-:Y:S01]  /*1130*/  DFMA R6, R8, R8, R6 ;  /* 0x000000080806722b */ /* 0x000fe20000000006 */
[----:B------:R-:W-:Y:S02]  /*1140*/  IMAD.MOV.U32 R8, RZ, RZ, 0x0 ;  /* 0x00000000ff087424 */ /* 0x000fe400078e00ff */
[----:B------:R-:W-:-:S05]  /*1150*/  IMAD.MOV.U32 R9, RZ, RZ, 0x3fd80000 ;  /* 0x3fd80000ff097424 */ /* 0x000fca00078e00ff */
        /* <DEDUP_REMOVED lines=19> */
[----:B------:R-:W-:Y:S02]  /*1290*/  IMAD.MOV.U32 R0, RZ, RZ, R10 ;  /* 0x000000ffff007224 */ /* 0x000fe400078e000a */
[----:B------:R-:W-:-:S07]  /*12a0*/  IMAD.MOV.U32 R22, RZ, RZ, R11 ;  /* 0x000000ffff167224 */ /* 0x000fce00078e000b */
[----:B------:R-:W-:Y:S05]  /*12b0*/  CALL.REL.NOINC `($__internal_1_$__cuda_sm20_dsqrt_rn_f64_mediumpath_v1) ;  /* 0x0000000400247944 */ /* 0x000fea0003c00000 */
[----:B------:R-:W-:Y:S01]  /*12c0*/  IMAD.MOV.U32 R6, RZ, RZ, R18 ;  /* 0x000000ffff067224 */ /* 0x000fe200078e0012 */
[----:B------:R-:W-:-:S07]  /*12d0*/  MOV R7, R19 ;  /* 0x0000001300077202 */ /* 0x000fce0000000f00 */
.L_x_25:
[----:B------:R-:W-:Y:S05]  /*12e0*/  BSYNC.RECONVERGENT B0 ;  /* 0x0000000000007941 */ /* 0x000fea0003800200 */
.L_x_24:
[----:B------:R-:W-:Y:S01]  /*12f0*/  DADD R2, R24, R4 ;  /* 0x0000000018027229 */ /* 0x000fe20000000004 */
[----:B------:R-:W-:Y:S01]  /*1300*/  UMOV UR6, 0xfefa39ef ;  /* 0xfefa39ef00067882 */ /* 0x000fe20000000000 */
[----:B------:R-:W-:Y:S01]  /*1310*/  IMAD.MOV.U32 R4, RZ, RZ, 0x652b82fe ;  /* 0x652b82feff047424 */ /* 0x000fe200078e00ff */
[----:B------:R-:W-:Y:S01]  /*1320*/  UMOV UR7, 0x3fe62e42 ;  /* 0x3fe62e4200077882 */ /* 0x000fe20000000000 */
[----:B------:R-:W-:Y:S01]  /*1330*/  IMAD.MOV.U32 R5, RZ, RZ, 0x3ff71547 ;  /* 0x3ff71547ff057424 */ /* 0x000fe200078e00ff */
[----:B------:R-:W-:Y:S03]  /*1340*/  BSSY.RECONVERGENT B0, `(.L_x_26) ;  /* 0x000003c000007945 */ /* 0x000fe60003800200 */
[----:B------:R-:W-:-:S08]  /*1350*/  DMUL R2, R2, -2 ;  /* 0xc000000002027828 */ /* 0x000fd00000000000 */
        /* <DEDUP_REMOVED lines=9> */
[----:B------:R-:W-:Y:S01]  /*13f0*/  MOV R11, 0x3e928af3 ;  /* 0x3e928af3000b7802 */ /* 0x000fe20000000f00 */
[----:B------:R-:W-:-:S05]  /*1400*/  UMOV UR7, 0x3e5ade15 ;  /* 0x3e5ade1500077882 */ /* 0x000fca0000000000 */
        /* <DEDUP_REMOVED lines=25> */
[C---:B------:R-:W-:Y:S02]  /*15a0*/  DFMA R12, R8.reuse, R10, 1 ;  /* 0x3ff00000080c742b */ /* 0x040fe4000000000a */
[----:B------:R-:W0:Y:S06]  /*15b0*/  LDC.64 R10, c[0x0][0x3b8] ;  /* 0x0000ee00ff0a7b82 */ /* 0x000e2c0000000a00 */
[----:B------:R-:W-:Y:S01]  /*15c0*/  DFMA R12, R8, R12, 1 ;  /* 0x3ff00000080c742b */ /* 0x000fe2000000000c */
[----:B------:R-:W-:Y:S02]  /*15d0*/  IMAD.MOV.U32 R8, RZ, RZ, 0x0 ;  /* 0x00000000ff087424 */ /* 0x000fe400078e00ff */
[----:B------:R-:W-:-:S06]  /*15e0*/  IMAD.MOV.U32 R9, RZ, RZ, 0x3fe00000 ;  /* 0x3fe00000ff097424 */ /* 0x000fcc00078e00ff */
[----:B------:R-:W-:Y:S01]  /*15f0*/  DFMA R8, R6, R8, 1 ;  /* 0x3ff000000608742b */ /* 0x000fe20000000008 */
[----:B------:R-:W-:Y:S01]  /*1600*/  IMAD R7, R4, 0x100000, R13 ;  /* 0x0010000004077824 */ /* 0x000fe200078e020d */
[----:B------:R-:W-:Y:S01]  /*1610*/  MOV R6, R12 ;  /* 0x0000000c00067202 */ /* 0x000fe20000000f00 */
[----:B------:R-:W-:Y:S08]  /*1620*/  @!P0 BRA `(.L_x_27) ;  /* 0x0000000000348947 */ /* 0x000ff00003800000 */
[----:B------:R-:W-:Y:S01]  /*1630*/  FSETP.GEU.AND P1, PT, |R3|, 4.2275390625, PT ;  /* 0x408748000300780b */ /* 0x000fe20003f2e200 */
[C---:B------:R-:W-:Y:S02]  /*1640*/  DADD R6, R2.reuse, +INF ;  /* 0x7ff0000002067429 */ /* 0x040fe40000000000 */
[----:B------:R-:W-:-:S08]  /*1650*/  DSETP.GEU.AND P0, PT, R2, RZ, PT ;  /* 0x000000ff0200722a */ /* 0x000fd00003f0e000 */
[----:B------:R-:W-:Y:S02]  /*1660*/  FSEL R6, R6, RZ, P0 ;  /* 0x000000ff06067208 */ /* 0x000fe40000000000 */
[----:B------:R-:W-:Y:S01]  /*1670*/  @!P1 LEA.HI R0, R4, R4, RZ, 0x1 ;  /* 0x0000000404009211 */ /* 0x000fe200078f08ff */
[----:B------:R-:W-:Y:S01]  /*1680*/  @!P1 IMAD.MOV.U32 R2, RZ, RZ, R12 ;  /* 0x000000ffff029224 */ /* 0x000fe200078e000c */
[----:B------:R-:W-:Y:S02]  /*1690*/  FSEL R7, R7, RZ, P0 ;  /* 0x000000ff07077208 */ /* 0x000fe40000000000 */
[----:B------:R-:W-:-:S05]  /*16a0*/  @!P1 SHF.R.S32.HI R3, RZ, 0x1, R0 ;  /* 0x00000001ff039819 */ /* 0x000fca0000011400 */
[----:B------:R-:W-:Y:S02]  /*16b0*/  @!P1 IMAD.IADD R4, R4, 0x1, -R3 ;  /* 0x0000000104049824 */ /* 0x000fe400078e0a03 */
[----:B------:R-:W-:-:S03]  /*16c0*/  @!P1 IMAD R3, R3, 0x100000, R13 ;  /* 0x0010000003039824 */ /* 0x000fc600078e020d */
[----:B------:R-:W-:Y:S02]  /*16d0*/  @!P1 LEA R5, R4, 0x3ff00000, 0x14 ;  /* 0x3ff0000004059811 */ /* 0x000fe400078ea0ff */
[----:B------:R-:W-:-:S06]  /*16e0*/  @!P1 MOV R4, RZ ;  /* 0x000000ff00049202 */ /* 0x000fcc0000000f00 */
[----:B------:R-:W-:-:S11]  /*16f0*/  @!P1 DMUL R6, R2, R4 ;  /* 0x0000000402069228 */ /* 0x000fd60000000000 */
.L_x_27:
[----:B------:R-:W-:Y:S05]  /*1700*/  BSYNC.RECONVERGENT B0 ;  /* 0x0000000000007941 */ /* 0x000fea0003800200 */
.L_x_26:
[----:B------:R-:W-:Y:S01]  /*1710*/  DMUL R6, R8, R6 ;  /* 0x0000000608067228 */ /* 0x000fe20000000000 */
[----:B0-----:R-:W-:-:S06]  /*1720*/  IMAD.WIDE R10, R27, 0x8, R10 ;  /* 0x000000081b0a7825 */ /* 0x001fcc00078e020a */
[----:B------:R-:W-:Y:S01]  /*1730*/  STG.E.64 desc[UR4][R10.64], R6 ;  /* 0x000000060a007986 */ /* 0x000fe2000c101b04 */
[----:B------:R-:W-:Y:S05]  /*1740*/  EXIT ;  /* 0x000000000000794d */ /* 0x000fea0003800000 */
        .weak           $__internal_1_$__cuda_sm20_dsqrt_rn_f64_mediumpath_v1
        .type           $__internal_1_$__cuda_sm20_dsqrt_rn_f64_mediumpath_v1,@function
        .size           $__internal_1_$__cuda_sm20_dsqrt_rn_f64_mediumpath_v1,(.L_x_53 - $__internal_1_$__cuda_sm20_dsqrt_rn_f64_mediumpath_v1)
$__internal_1_$__cuda_sm20_dsqrt_rn_f64_mediumpath_v1:
[----:B------:R-:W-:Y:S01]  /*1750*/  ISETP.GE.U32.AND P0, PT, R18, -0x3400000, PT ;  /* 0xfcc000001200780c */ /* 0x000fe20003f06070 */
[----:B------:R-:W-:Y:S01]  /*1760*/  IMAD.MOV.U32 R3, RZ, RZ, R2 ;  /* 0x000000ffff037224 */ /* 0x000fe200078e0002 */
[----:B------:R-:W-:Y:S01]  /*1770*/  BSSY.RECONVERGENT B1, `(.L_x_28) ;  /* 0x0000027000017945 */ /* 0x000fe20003800200 */
[----:B------:R-:W-:Y:S01]  /*1780*/  IMAD.MOV.U32 R2, RZ, RZ, R19 ;  /* 0x000000ffff027224 */ /* 0x000fe200078e0013 */
[----:B------:R-:W-:Y:S01]  /*1790*/  MOV R19, R22 ;  /* 0x0000001600137202 */ /* 0x000fe20000000f00 */
[----:B------:R-:W-:Y:S02]  /*17a0*/  IMAD.MOV.U32 R18, RZ, RZ, R0 ;  /* 0x000000ffff127224 */ /* 0x000fe400078e0000 */
[----:B------:R-:W-:-:S06]  /*17b0*/  IMAD.MOV.U32 R22, RZ, RZ, R26 ;  /* 0x000000ffff167224 */ /* 0x000fcc00078e001a */
[----:B------:R-:W-:Y:S05]  /*17c0*/  @!P0 BRA `(.L_x_29) ;  /* 0x0000000000208947 */ /* 0x000fea0003800000 */
[----:B------:R-:W-:-:S10]  /*17d0*/  DFMA.RM R18, R18, R22, R20 ;  /* 0x000000161212722b */ /* 0x000fd40000004014 */
[----:B------:R-:W-:-:S05]  /*17e0*/  IADD3 R20, P0, PT, R18, 0x1, RZ ;  /* 0x0000000112147810 */ /* 0x000fca0007f1e0ff */
[----:B------:R-:W-:-:S06]  /*17f0*/  IMAD.X R21, RZ, RZ, R19, P0 ;  /* 0x000000ffff157224 */ /* 0x000fcc00000e0613 */
[----:B------:R-:W-:-:S08]  /*1800*/  DFMA.RP R2, -R18, R20, R2 ;  /* 0x000000141202722b */ /* 0x000fd00000008102 */
[----:B------:R-:W-:-:S06]  /*1810*/  DSETP.GT.AND P0, PT, R2, RZ, PT ;  /* 0x000000ff0200722a */ /* 0x000fcc0003f04000 */
[----:B------:R-:W-:Y:S02]  /*1820*/  FSEL R18, R20, R18, P0 ;  /* 0x0000001214127208 */ /* 0x000fe40000000000 */
[----:B------:R-:W-:Y:S01]  /*1830*/  FSEL R19, R21, R19, P0 ;  /* 0x0000001315137208 */ /* 0x000fe20000000000 */
[----:B------:R-:W-:Y:S06]  /*1840*/  BRA `(.L_x_30) ;  /* 0x0000000000647947 */ /* 0x000fec0003800000 */
.L_x_29:
[----:B------:R-:W-:-:S14]  /*1850*/  DSETP.NE.AND P0, PT, R2, RZ, PT ;  /* 0x000000ff0200722a */ /* 0x000fdc0003f05000 */
[----:B------:R-:W-:Y:S05]  /*1860*/  @!P0 BRA `(.L_x_31) ;  /* 0x0000000000588947 */ /* 0x000fea0003800000 */
[----:B------:R-:W-:-:S13]  /*1870*/  ISETP.GE.AND P0, PT, R3, RZ, PT ;  /* 0x000000ff0300720c */ /* 0x000fda0003f06270 */
[----:B------:R-:W-:Y:S01]  /*1880*/  @!P0 IMAD.MOV.U32 R18, RZ, RZ, 0x0 ;  /* 0x00000000ff128424 */ /* 0x000fe200078e00ff */
[----:B------:R-:W-:Y:S01]  /*1890*/  @!P0 MOV R19, 0xfff80000 ;  /* 0xfff8000000138802 */ /* 0x000fe20000000f00 */
[----:B------:R-:W-:Y:S06]  /*18a0*/  @!P0 BRA `(.L_x_30) ;  /* 0x00000000004c8947 */ /* 0x000fec0003800000 */
[----:B------:R-:W-:-:S13]  /*18b0*/  ISETP.GT.AND P0, PT, R3, 0x7fefffff, PT ;  /* 0x7fefffff0300780c */ /* 0x000fda0003f04270 */
[----:B------:R-:W-:Y:S05]  /*18c0*/  @P0 BRA `(.L_x_31) ;  /* 0x0000000000400947 */ /* 0x000fea0003800000 */
[----:B------:R-:W-:Y:S01]  /*18d0*/  DMUL R2, R2, 8.11296384146066816958e+31 ;  /* 0x4690000002027828 */ /* 0x000fe20000000000 */
[----:B------:R-:W-:Y:S02]  /*18e0*/  IMAD.MOV.U32 R18, RZ, RZ, RZ ;  /* 0x000000ffff127224 */ /* 0x000fe400078e00ff */
[----:B------:R-:W-:Y:S02]  /*18f0*/  IMAD.MOV.U32 R20, RZ, RZ, 0x0 ;  /* 0x00000000ff147424 */ /* 0x000fe400078e00ff */
[----:B------:R-:W-:Y:S01]  /*1900*/  IMAD.MOV.U32 R21, RZ, RZ, 0x3fd80000 ;  /* 0x3fd80000ff157424 */ /* 0x000fe200078e00ff */
[----:B------:R-:W0:Y:S02]  /*1910*/  MUFU.RSQ64H R19, R3 ;  /* 0x0000000300137308 */ /* 0x000e240000001c00 */
[----:B0-----:R-:W-:-:S08]  /*1920*/  DMUL R22, R18, R18 ;  /* 0x0000001212167228 */ /* 0x001fd00000000000 */
[----:B------:R-:W-:-:S08]  /*1930*/  DFMA R22, R2, -R22, 1 ;  /* 0x3ff000000216742b */ /* 0x000fd00000000816 */
[----:B------:R-:W-:Y:S02]  /*1940*/  DFMA R20, R22, R20, 0.5 ;  /* 0x3fe000001614742b */ /* 0x000fe40000000014 */
[----:B------:R-:W-:-:S08]  /*1950*/  DMUL R22, R18, R22 ;  /* 0x0000001612167228 */ /* 0x000fd00000000000 */
[----:B------:R-:W-:-:S08]  /*1960*/  DFMA R20, R20, R22, R18 ;  /* 0x000000161414722b */ /* 0x000fd00000000012 */
[----:B------:R-:W-:Y:S02]  /*1970*/  DMUL R18, R2, R20 ;  /* 0x0000001402127228 */ /* 0x000fe40000000000 */
[----:B------:R-:W-:-:S06]  /*1980*/  IADD3 R21, PT, PT, R21, -0x100000, RZ ;  /* 0xfff0000015157810 */ /* 0x000fcc0007ffe0ff */
[----:B------:R-:W-:-:S08]  /*1990*/  DFMA R22, R18, -R18, R2 ;  /* 0x800000121216722b */ /* 0x000fd00000000002 */
[----:B------:R-:W-:-:S10]  /*19a0*/  DFMA R18, R20, R22, R18 ;  /* 0x000000161412722b */ /* 0x000fd40000000012 */
[----:B------:R-:W-:Y:S01]  /*19b0*/  VIADD R19, R19, 0xfcb00000 ;  /* 0xfcb0000013137836 */ /* 0x000fe20000000000 */
[----:B------:R-:W-:Y:S06]  /*19c0*/  BRA `(.L_x_30) ;  /* 0x0000000000047947 */ /* 0x000fec0003800000 */
.L_x_31:
[----:B------:R-:W-:-:S11]  /*19d0*/  DADD R18, R2, R2 ;  /* 0x0000000002127229 */ /* 0x000fd60000000002 */
.L_x_30:
[----:B------:R-:W-:Y:S05]  /*19e0*/  BSYNC.RECONVERGENT B1 ;  /* 0x0000000000017941 */ /* 0x000fea0003800200 */
.L_x_28:
[----:B------:R-:W-:-:S04]  /*19f0*/  IMAD.MOV.U32 R29, RZ, RZ, 0x0 ;  /* 0x00000000ff1d7424 */ /* 0x000fc800078e00ff */
[----:B------:R-:W-:Y:S05]  /*1a00*/  RET.REL.NODEC R28 `(_Z10initializeiPdS_S_S_S_S_S_P17curandStateXORWOW) ;  /* 0xffffffe41c7c7950 */ /* 0x000fea0003c3ffff */
.L_x_32:
        /* <DEDUP_REMOVED lines=15> */
.L_x_53:


//--------------------- .text._Z10zero_statsiPd   --------------------------
	.section	.text._Z10zero_statsiPd,"ax",@progbits
	.align	128
        .global         _Z10zero_statsiPd
        .type           _Z10zero_statsiPd,@function
        .size           _Z10zero_statsiPd,(.L_x_56 - _Z10zero_statsiPd)
        .other          _Z10zero_statsiPd,@"STO_CUDA_ENTRY STV_DEFAULT"
_Z10zero_statsiPd:
.text._Z10zero_statsiPd:
[----:B------:R-:W-:Y:S01]  /*0000*/  LDC R1, c[0x0][0x37c] ;  /* 0x0000df00ff017b82 */ /* 0x000fe20000000800 */
[----:B------:R-:W0:Y:S07]  /*0010*/  S2R R5, SR_CTAID.X ;  /* 0x0000000000057919 */ /* 0x000e2e0000002500 */
[----:B------:R-:W1:Y:S01]  /*0020*/  LDC R9, c[0x0][0x380] ;  /* 0x0000e000ff097b82 */ /* 0x000e620000000800 */
[----:B------:R-:W0:Y:S01]  /*0030*/  LDCU UR4, c[0x0][0x360] ;  /* 0x00006c00ff0477ac */ /* 0x000e220008000800 */
[----:B------:R-:W0:Y:S02]  /*0040*/  S2R R0, SR_TID.X ;  /* 0x0000000000007919 */ /* 0x000e240000002100 */
[----:B0-----:R-:W-:-:S05]  /*0050*/  IMAD R5, R5, UR4, R0 ;  /* 0x0000000405057c24 */ /* 0x001fca000f8e0200 */
[----:B-1----:R-:W-:-:S13]  /*0060*/  ISETP.GE.AND P0, PT, R5, R9, PT ;  /* 0x000000090500720c */ /* 0x002fda0003f06270 */
[----:B------:R-:W-:Y:S05]  /*0070*/  @P0 EXIT ;  /* 0x000000000000094d */ /* 0x000fea0003800000 */
[----:B------:R-:W0:Y:S01]  /*0080*/  LDC.64 R2, c[0x0][0x388] ;  /* 0x0000e200ff027b82 */ /* 0x000e220000000a00 */
[----:B------:R-:W1:Y:S01]  /*0090*/  LDCU.64 UR4, c[0x0][0x358] ;  /* 0x00006b00ff0477ac */ /* 0x000e620008000a00 */
[----:B0-----:R-:W-:-:S05]  /*00a0*/  IMAD.WIDE R2, R5, 0x8, R2 ;  /* 0x0000000805027825 */ /* 0x001fca00078e0202 */
[----:B-1----:R-:W-:Y:S01]  /*00b0*/  STG.E.64 desc[UR4][R2.64], RZ ;  /* 0x000000ff02007986 */ /* 0x002fe2000c101b04 */
[----:B------:R-:W-:-:S05]  /*00c0*/  IMAD.WIDE R4, R9, 0x8, R2 ;  /* 0x0000000809047825 */ /* 0x000fca00078e0202 */
[----:B------:R-:W-:Y:S01]  /*00d0*/  STG.E.64 desc[UR4][R4.64], RZ ;  /* 0x000000ff04007986 */ /* 0x000fe2000c101b04 */
[----:B------:R-:W-:-:S05]  /*00e0*/  IMAD.WIDE R6, R9, 0x8, R4 ;  /* 0x0000000809067825 */ /* 0x000fca00078e0204 */
[----:B------:R-:W-:Y:S01]  /*00f0*/  STG.E.64 desc[UR4][R6.64], RZ ;  /* 0x000000ff06007986 */ /* 0x000fe2000c101b04 */
[----:B------:R-:W-:-:S05]  /*0100*/  IMAD.WIDE R8, R9, 0x8, R6 ;  /* 0x0000000809087825 */ /* 0x000fca00078e0206 */
[----:B------:R-:W-:Y:S01]  /*0110*/  STG.E.64 desc[UR4][R8.64], RZ ;  /* 0x000000ff08007986 */ /* 0x000fe2000c101b04 */
[----:B------:R-:W-:Y:S05]  /*0120*/  EXIT ;  /* 0x000000000000794d */ /* 0x000fea0003800000 */
.L_x_33:
        /* <DEDUP_REMOVED lines=13> */
.L_x_56:


//--------------------- .text._Z7initranjP17curandStateXORWOW --------------------------
	.section	.text._Z7initranjP17curandStateXORWOW,"ax",@progbits
	.align	128
        .global         _Z7initranjP17curandStateXORWOW
        .type           _Z7initranjP17curandStateXORWOW,@function
        .size           _Z7initranjP17curandStateXORWOW,(.L_x_57 - _Z7initranjP17curandStateXORWOW)
        .other          _Z7initranjP17curandStateXORWOW,@"STO_CUDA_ENTRY STV_DEFAULT"
_Z7initranjP17curandStateXORWOW:
.text._Z7initranjP17curandStateXORWOW:
[----:B------:R-:W-:Y:S01]  /*0000*/  LDC R1, c[0x0][0x37c] ;  /* 0x0000df00ff017b82 */ /* 0x000fe20000000800 */
[----:B------:R-:W0:Y:S07]  /*0010*/  S2R R13, SR_CTAID.X ;  /* 0x00000000000d7919 */ /* 0x000e2e0000002500 */
[----:B------:R-:W1:Y:S01]  /*0020*/  LDC R0, c[0x0][0x380] ;  /* 0x0000e000ff007b82 */ /* 0x000e620000000800 */
[----:B------:R-:W0:Y:S01]  /*0030*/  LDCU UR6, c[0x0][0x360] ;  /* 0x00006c00ff0677ac */ /* 0x000e220008000800 */
[----:B------:R-:W-:Y:S01]  /*0040*/  IMAD.MOV.U32 R5, RZ, RZ, -0x75bd8fc ;  /* 0xf8a42704ff057424 */ /* 0x000fe200078e00ff */
[----:B------:R-:W0:Y:S01]  /*0050*/  S2R R2, SR_TID.X ;  /* 0x0000000000027919 */ /* 0x000e220000002100 */
[----:B------:R-:W-:Y:S01]  /*0060*/  IMAD.MOV.U32 R8, RZ, RZ, -0x23270784 ;  /* 0xdcd8f87cff087424 */ /* 0x000fe200078e00ff */
[----:B------:R-:W2:Y:S01]  /*0070*/  LDCU.64 UR4, c[0x0][0x358] ;  /* 0x00006b00ff0477ac */ /* 0x000ea20008000a00 */
[----:B------:R-:W-:Y:S02]  /*0080*/  BSSY.RECONVERGENT B0, `(.L_x_34) ;  /* 0x00000df000007945 */ /* 0x000fe40003800200 */
[----:B------:R-:W3:Y:S01]  /*0090*/  LDC.64 R6, c[0x0][0x388] ;  /* 0x0000e200ff067b82 */ /* 0x000ee20000000a00 */
[----:B-1----:R-:W-:-:S05]  /*00a0*/  LOP3.LUT R0, R0, 0xaad26b49, RZ, 0x3c, !PT ;  /* 0xaad26b4900007812 */ /* 0x002fca00078e3cff */
[----:B------:R-:W-:-:S04]  /*00b0*/  IMAD R0, R0, 0x4182bed5, RZ ;  /* 0x4182bed500007824 */ /* 0x000fc800078e02ff */
[C---:B------:R-:W-:Y:S01]  /*00c0*/  VIADD R3, R0.reuse, 0x75bcd15 ;  /* 0x075bcd1500037836 */ /* 0x040fe20000000000 */
[C---:B------:R-:W-:Y:S01]  /*00d0*/  LOP3.LUT R4, R0.reuse, 0x159a55e5, RZ, 0x3c, !PT ;  /* 0x159a55e500047812 */ /* 0x040fe200078e3cff */
[----:B0-----:R-:W-:Y:S02]  /*00e0*/  IMAD R13, R13, UR6, R2 ;  /* 0x000000060d0d7c24 */ /* 0x001fe4000f8e0202 */
[----:B------:R-:W-:Y:S02]  /*00f0*/  VIADD R2, R0, 0xd9f6dc18 ;  /* 0xd9f6dc1800027836 */ /* 0x000fe40000000000 */
[C---:B---3--:R-:W-:Y:S01]  /*0100*/  IMAD.WIDE R6, R13.reuse, 0x30, R6 ;  /* 0x000000300d067825 */ /* 0x048fe200078e0206 */
[----:B------:R-:W-:-:S03]  /*0110*/  ISETP.NE.AND P0, PT, R13, RZ, PT ;  /* 0x000000ff0d00720c */ /* 0x000fc60003f05270 */
[----:B------:R-:W-:Y:S01]  /*0120*/  VIADD R9, R0, 0x583f19 ;  /* 0x00583f1900097836 */ /* 0x000fe20000000000 */
[----:B--2---:R0:W-:Y:S04]  /*0130*/  STG.E.64 desc[UR4][R6.64], R2 ;  /* 0x0000000206007986 */ /* 0x0041e8000c101b04 */
[----:B------:R0:W-:Y:S04]  /*0140*/  STG.E.64 desc[UR4][R6.64+0x8], R4 ;  /* 0x0000080406007986 */ /* 0x0001e8000c101b04 */
[----:B------:R0:W-:Y:S01]  /*0150*/  STG.E.64 desc[UR4][R6.64+0x10], R8 ;  /* 0x0000100806007986 */ /* 0x0001e2000c101b04 */
[----:B------:R-:W-:Y:S05]  /*0160*/  @!P0 BRA `(.L_x_35) ;  /* 0x0000000c00408947 */ /* 0x000fea0003800000 */
[----:B------:R-:W-:Y:S01]  /*0170*/  SHF.R.S32.HI R0, RZ, 0x1f, R13 ;  /* 0x0000001fff007819 */ /* 0x000fe2000001140d */
[----:B------:R-:W-:-:S07]  /*0180*/  IMAD.MOV.U32 R12, RZ, RZ, RZ ;  /* 0x000000ffff0c7224 */ /* 0x000fce00078e00ff */
.L_x_41:
[----:B0-----:R-:W-:Y:S01]  /*0190*/  LOP3.LUT R2, R13, 0x3, RZ, 0xc0, !PT ;  /* 0x000000030d027812 */ /* 0x001fe200078ec0ff */
[----:B------:R-:W-:Y:S03]  /*01a0*/  BSSY.RECONVERGENT B1, `(.L_x_36) ;  /* 0x00000c6000017945 */ /* 0x000fe60003800200 */
[----:B------:R-:W-:-:S04]  /*01b0*/  ISETP.NE.U32.AND P0, PT, R2, RZ, PT ;  /* 0x000000ff0200720c */ /* 0x000fc80003f05070 */
[----:B------:R-:W-:-:S13]  /*01c0*/  ISETP.NE.AND.EX P0, PT, RZ, RZ, PT, P0 ;  /* 0x000000ffff00720c */ /* 0x000fda0003f05300 */
[----:B------:R-:W-:Y:S05]  /*01d0*/  @!P0 BRA `(.L_x_37) ;  /* 0x0000000c00088947 */ /* 0x000fea0003800000 */
[----:B------:R-:W0:Y:S01]  /*01e0*/  LDC.64 R8, c[0x4][RZ] ;  /* 0x01000000ff087b82 */ /* 0x000e220000000a00 */
[----:B------:R-:W-:Y:S02]  /*01f0*/  IMAD.MOV.U32 R14, RZ, RZ, RZ ;  /* 0x000000ffff0e7224 */ /* 0x000fe400078e00ff */
[----:B0-----:R-:W-:-:S07]  /*0200*/  IMAD.WIDE.U32 R8, R12, 0xc80, R8 ;  /* 0x00000c800c087825 */ /* 0x001fce00078e0008 */
.L_x_40:
[----:B0-----:R-:W-:Y:S01]  /*0210*/  IMAD.MOV.U32 R15, RZ, RZ, RZ ;  /* 0x000000ffff0f7224 */ /* 0x001fe200078e00ff */
[----:B------:R-:W-:Y:S01]  /*0220*/  CS2R R2, SRZ ;  /* 0x0000000000027805 */ /* 0x000fe2000001ff00 */
[----:B------:R-:W-:Y:S01]  /*0230*/  IMAD.MOV.U32 R17, RZ, RZ, RZ ;  /* 0x000000ffff117224 */ /* 0x000fe200078e00ff */
[----:B------:R-:W-:-:S07]  /*0240*/  CS2R R4, SRZ ;  /* 0x0000000000047805 */ /* 0x000fce000001ff00 */
.L_x_39:
[----:B------:R-:W-:-:S05]  /*0250*/  IMAD.WIDE.U32 R10, R17, 0x4, R6 ;  /* 0x00000004110a7825 */ /* 0x000fca00078e0006 */
[----:B------:R0:W5:Y:S01]  /*0260*/  LDG.E R16, desc[UR4][R10.64+0x4] ;  /* 0x000004040a107981 */ /* 0x000162000c1e1900 */
[----:B------:R-:W-:-:S07]  /*0270*/  IMAD.MOV.U32 R19, RZ, RZ, RZ ;  /* 0x000000ffff137224 */ /* 0x000fce00078e00ff */
.L_x_38:
[----:B-----5:R-:W-:Y:S01]  /*0280*/  SHF.R.U32.HI R24, RZ, R19, R16 ;  /* 0x00000013ff187219 */ /* 0x020fe20000011610 */
[----:B0-----:R-:W-:-:S03]  /*0290*/  IMAD.SHL.U32 R10, R17, 0x20, RZ ;  /* 0x00000020110a7824 */ /* 0x001fc600078e00ff */
[----:B------:R-:W-:Y:S01]  /*02a0*/  LOP3.LUT R11, R24, 0x1, RZ, 0xc0, !PT ;  /* 0x00000001180b7812 */ /* 0x000fe200078ec0ff */
[----:B------:R-:W-:-:S03]  /*02b0*/  IMAD.IADD R10, R10, 0x1, R19 ;  /* 0x000000010a0a7824 */ /* 0x000fc600078e0213 */
[----:B------:R-:W-:Y:S01]  /*02c0*/  ISETP.NE.U32.AND P0, PT, R11, 0x1, PT ;  /* 0x000000010b00780c */ /* 0x000fe20003f05070 */
[----:B------:R-:W-:-:S03]  /*02d0*/  IMAD R11, R10, 0x5, RZ ;  /* 0x000000050a0b7824 */ /* 0x000fc600078e02ff */
[----:B------:R-:W-:Y:S01]  /*02e0*/  R2P PR, R24, 0x7e ;  /* 0x0000007e18007804 */ /* 0x000fe20000000000 */
[----:B------:R-:W-:-:S08]  /*02f0*/  IMAD.WIDE.U32 R10, R11, 0x4, R8 ;  /* 0x000000040b0a7825 */ /* 0x000fd000078e0008 */
[----:B------:R-:W2:Y:S04]  /*0300*/  @!P0 LDG.E R18, desc[UR4][R10.64] ;  /* 0x000000040a128981 */ /* 0x000ea8000c1e1900 */
[----:B------:R-:W3:Y:S04]  /*0310*/  @!P0 LDG.E R20, desc[UR4][R10.64+0x10] ;  /* 0x000010040a148981 */ /* 0x000ee8000c1e1900 */
[----:B------:R-:W4:Y:S04]  /*0320*/  @P1 LDG.E R22, desc[UR4][R10.64+0x14] ;  /* 0x000014040a161981 */ /* 0x000f28000c1e1900 */
[----:B------:R-:W4:Y:S04]  /*0330*/  @P2 LDG.E R26, desc[UR4][R10.64+0x28] ;  /* 0x000028040a1a2981 */ /* 0x000f28000c1e1900 */
[----:B------:R-:W4:Y:S04]  /*0340*/  @!P0 LDG.E R21, desc[UR4][R10.64+0x4] ;  /* 0x000004040a158981 */ /* 0x000f28000c1e1900 */
[----:B------:R-:W4:Y:S04]  /*0350*/  @!P0 LDG.E R23, desc[UR4][R10.64+0xc] ;  /* 0x00000c040a178981 */ /* 0x000f28000c1e1900 */
[----:B------:R-:W4:Y:S04]  /*0360*/  @P1 LDG.E R25, desc[UR4][R10.64+0x18] ;  /* 0x000018040a191981 */ /* 0x000f28000c1e1900 */
[----:B------:R-:W4:Y:S04]  /*0370*/  @P3 LDG.E R28, desc[UR4][R10.64+0x3c] ;  /* 0x00003c040a1c3981 */ /* 0x000f28000c1e1900 */
[----:B------:R-:W4:Y:S01]  /*0380*/  @P6 LDG.E R27, desc[UR4][R10.64+0x7c] ;  /* 0x00007c040a1b6981 */ /* 0x000f22000c1e1900 */
[----:B--2---:R-:W-:-:S03]  /*0390*/  @!P0 LOP3.LUT R15, R15, R18, RZ, 0x3c, !PT ;  /* 0x000000120f0f8212 */ /* 0x004fc600078e3cff */
[----:B------:R-:W2:Y:S01]  /*03a0*/  @!P0 LDG.E R18, desc[UR4][R10.64+0x8] ;  /* 0x000008040a128981 */ /* 0x000ea2000c1e1900 */
[----:B---3--:R-:W-:-:S03]  /*03b0*/  @!P0 LOP3.LUT R3, R3, R20, RZ, 0x3c, !PT ;  /* 0x0000001403038212 */ /* 0x008fc600078e3cff */
[----:B------:R-:W3:Y:S01]  /*03c0*/  @P1 LDG.E R20, desc[UR4][R10.64+0x24] ;  /* 0x000024040a141981 */ /* 0x000ee2000c1e1900 */
[----:B----4-:R-:W-:-:S03]  /*03d0*/  @P1 LOP3.LUT R15, R15, R22, RZ, 0x3c, !PT ;  /* 0x000000160f0f1212 */ /* 0x010fc600078e3cff */
[----:B------:R-:W4:Y:S01]  /*03e0*/  @P2 LDG.E R22, desc[UR4][R10.64+0x38] ;  /* 0x000038040a162981 */ /* 0x000f22000c1e1900 */
[----:B------:R-:W-:-:S03]  /*03f0*/  @P2 LOP3.LUT R15, R15, R26, RZ, 0x3c, !PT ;  /* 0x0000001a0f0f2212 */ /* 0x000fc600078e3cff */
[----:B------:R-:W4:Y:S01]  /*0400*/  @P4 LDG.E R26, desc[UR4][R10.64+0x50] ;  /* 0x000050040a1a4981 */ /* 0x000f22000c1e1900 */
[----:B------:R-:W-:-:S03]  /*0410*/  @!P0 LOP3.LUT R4, R4, R21, RZ, 0x3c, !PT ;  /* 0x0000001504048212 */ /* 0x000fc600078e3cff */
[----:B------:R-:W4:Y:S01]  /*0420*/  @P1 LDG.E R21, desc[UR4][R10.64+0x20] ;  /* 0x000020040a151981 */ /* 0x000f22000c1e1900 */
[----:B------:R-:W-:-:S03]  /*0430*/  @!P0 LOP3.LUT R2, R2, R23, RZ, 0x3c, !PT ;  /* 0x0000001702028212 */ /* 0x000fc600078e3cff */
[----:B------:R-:W4:Y:S01]  /*0440*/  @P2 LDG.E R23, desc[UR4][R10.64+0x2c] ;  /* 0x00002c040a172981 */ /* 0x000f22000c1e1900 */
[----:B------:R-:W-:-:S03]  /*0450*/  @P1 LOP3.LUT R4, R4, R25, RZ, 0x3c, !PT ;  /* 0x0000001904041212 */ /* 0x000fc600078e3cff */
[----:B------:R-:W4:Y:S01]  /*0460*/  @P2 LDG.E R25, desc[UR4][R10.64+0x34] ;  /* 0x000034040a192981 */ /* 0x000f22000c1e1900 */
[----:B--2---:R-:W-:-:S03]  /*0470*/  @!P0 LOP3.LUT R5, R5, R18, RZ, 0x3c, !PT ;  /* 0x0000001205058212 */ /* 0x004fc600078e3cff */
[----:B------:R-:W2:Y:S01]  /*0480*/  @P1 LDG.E R18, desc[UR4][R10.64+0x1c] ;  /* 0x00001c040a121981 */ /* 0x000ea2000c1e1900 */
[----:B---3--:R-:W-:-:S03]  /*0490*/  @P1 LOP3.LUT R3, R3, R20, RZ, 0x3c, !PT ;  /* 0x0000001403031212 */ /* 0x008fc600078e3cff */
[----:B------:R-:W3:Y:S01]  /*04a0*/  @P2 LDG.E R20, desc[UR4][R10.64+0x30] ;  /* 0x000030040a142981 */ /* 0x000ee2000c1e1900 */
[----:B----4-:R-:W-:-:S03]  /*04b0*/  @P2 LOP3.LUT R3, R3, R22, RZ, 0x3c, !PT ;  /* 0x0000001603032212 */ /* 0x010fc600078e3cff */
[----:B------:R-:W4:Y:S01]  /*04c0*/  @P3 LDG.E R22, desc[UR4][R10.64+0x4c] ;  /* 0x00004c040a163981 */ /* 0x000f22000c1e1900 */
[----:B------:R-:W-:-:S04]  /*04d0*/  @P3 LOP3.LUT R15, R15, R28, RZ, 0x3c, !PT ;  /* 0x0000001c0f0f3212 */ /* 0x000fc800078e3cff */
[----:B------:R-:W-:Y:S02]  /*04e0*/  @P4 LOP3.LUT R15, R15, R26, RZ, 0x3c, !PT ;  /* 0x0000001a0f0f4212 */ /* 0x000fe400078e3cff */
[----:B------:R-:W-:Y:S01]  /*04f0*/  @P1 LOP3.LUT R2, R2, R21, RZ, 0x3c, !PT ;  /* 0x0000001502021212 */ /* 0x000fe200078e3cff */
[----:B------:R-:W4:Y:S04]  /*0500*/  @P5 LDG.E R26, desc[UR4][R10.64+0x64] ;  /* 0x000064040a1a5981 */ /* 0x000f28000c1e1900 */
[----:B------:R-:W4:Y:S01]  /*0510*/  @P3 LDG.E R21, desc[UR4][R10.64+0x40] ;  /* 0x000040040a153981 */ /* 0x000f22000c1e1900 */
[----:B------:R-:W-:Y:S02]  /*0520*/  @P2 LOP3.LUT R4, R4, R23, RZ, 0x3c, !PT ;  /* 0x0000001704042212 */ /* 0x000fe400078e3cff */
[----:B------:R-:W-:Y:S01]  /*0530*/  @P2 LOP3.LUT R2, R2, R25, RZ, 0x3c, !PT ;  /* 0x0000001902022212 */ /* 0x000fe200078e3cff */
[----:B------:R-:W4:Y:S04]  /*0540*/  @P3 LDG.E R23, desc[UR4][R10.64+0x48] ;  /* 0x000048040a173981 */ /* 0x000f28000c1e1900 */
[----:B------:R-:W4:Y:S01]  /*0550*/  @P4 LDG.E R25, desc[UR4][R10.64+0x54] ;  /* 0x000054040a194981 */ /* 0x000f22000c1e1900 */
[----:B--2---:R-:W-:-:S03]  /*0560*/  @P1 LOP3.LUT R5, R5, R18, RZ, 0x3c, !PT ;  /* 0x0000001205051212 */ /* 0x004fc600078e3cff */
[----:B------:R-:W2:Y:S01]  /*0570*/  @P3 LDG.E R18, desc[UR4][R10.64+0x44] ;  /* 0x000044040a123981 */ /* 0x000ea2000c1e1900 */
[----:B---3--:R-:W-:-:S03]  /*0580*/  @P2 LOP3.LUT R5, R5, R20, RZ, 0x3c, !PT ;  /* 0x0000001405052212 */ /* 0x008fc600078e3cff */
[----:B------:R-:W3:Y:S01]  /*0590*/  @P4 LDG.E R20, desc[UR4][R10.64+0x58] ;  /* 0x000058040a144981 */ /* 0x000ee2000c1e1900 */
[----:B----4-:R-:W-:-:S03]  /*05a0*/  @P3 LOP3.LUT R3, R3, R22, RZ, 0x3c, !PT ;  /* 0x0000001603033212 */ /* 0x010fc600078e3cff */
[----:B------:R-:W4:Y:S01]  /*05b0*/  @P4 LDG.E R22, desc[UR4][R10.64+0x60] ;  /* 0x000060040a164981 */ /* 0x000f22000c1e1900 */
[----:B------:R-:W-:Y:S02]  /*05c0*/  LOP3.LUT P0, RZ, R24, 0x80, RZ, 0xc0, !PT ;  /* 0x0000008018ff7812 */ /* 0x000fe4000780c0ff */
[----:B------:R-:W-:Y:S02]  /*05d0*/  @P5 LOP3.LUT R15, R15, R26, RZ, 0x3c, !PT ;  /* 0x0000001a0f0f5212 */ /* 0x000fe400078e3cff */
[----:B------:R-:W4:Y:S01]  /*05e0*/  @P6 LDG.E R26, desc[UR4][R10.64+0x78] ;  /* 0x000078040a1a6981 */ /* 0x000f22000c1e1900 */
[----:B------:R-:W-:-:S03]  /*05f0*/  @P3 LOP3.LUT R4, R4, R21, RZ, 0x3c, !PT ;  /* 0x0000001504043212 */ /* 0x000fc600078e3cff */
[----:B------:R-:W4:Y:S01]  /*0600*/  @P4 LDG.E R21, desc[UR4][R10.64+0x5c] ;  /* 0x00005c040a154981 */ /* 0x000f22000c1e1900 */
[----:B------:R-:W-:-:S03]  /*0610*/  @P3 LOP3.LUT R2, R2, R23, RZ, 0x3c, !PT ;  /* 0x0000001702023212 */ /* 0x000fc600078e3cff */
[----:B------:R-:W4:Y:S01]  /*0620*/  @P5 LDG.E R23, desc[UR4][R10.64+0x68] ;  /* 0x000068040a175981 */ /* 0x000f22000c1e1900 */
[----:B------:R-:W-:-:S03]  /*0630*/  @P4 LOP3.LUT R4, R4, R25, RZ, 0x3c, !PT ;  /* 0x0000001904044212 */ /* 0x000fc600078e3cff */
[----:B------:R-:W4:Y:S01]  /*0640*/  @P5 LDG.E R25, desc[UR4][R10.64+0x70] ;  /* 0x000070040a195981 */ /* 0x000f22000c1e1900 */
[----:B--2---:R-:W-:-:S03]  /*0650*/  @P3 LOP3.LUT R5, R5, R18, RZ, 0x3c, !PT ;  /* 0x0000001205053212 */ /* 0x004fc600078e3cff */
[----:B------:R-:W2:Y:S01]  /*0660*/  @P5 LDG.E R18, desc[UR4][R10.64+0x6c] ;  /* 0x00006c040a125981 */ /* 0x000ea2000c1e1900 */
[----:B---3--:R-:W-:-:S03]  /*0670*/  @P4 LOP3.LUT R5, R5, R20, RZ, 0x3c, !PT ;  /* 0x0000001405054212 */ /* 0x008fc600078e3cff */
[----:B------:R-:W3:Y:S01]  /*0680*/  @P5 LDG.E R20, desc[UR4][R10.64+0x74] ;  /* 0x000074040a145981 */ /* 0x000ee2000c1e1900 */
[----:B----4-:R-:W-:-:S03]  /*0690*/  @P4 LOP3.LUT R3, R3, R22, RZ, 0x3c, !PT ;  /* 0x0000001603034212 */ /* 0x010fc600078e3cff */
[----:B------:R-:W4:Y:S01]  /*06a0*/  @P0 LDG.E R22, desc[UR4][R10.64+0x8c] ;  /* 0x00008c040a160981 */ /* 0x000f22000c1e1900 */
[----:B------:R-:W-:-:S03]  /*06b0*/  @P6 LOP3.LUT R15, R15, R26, RZ, 0x3c, !PT ;  /* 0x0000001a0f0f6212 */ /* 0x000fc600078e3cff */
        /* <DEDUP_REMOVED lines=13> */
[----:B------:R-:W-:Y:S02]  /*0790*/  @P6 LOP3.LUT R4, R4, R27, RZ, 0x3c, !PT ;  /* 0x0000001b04046212 */ /* 0x000fe400078e3cff */
[----:B------:R-:W-:Y:S02]  /*07a0*/  @P6 LOP3.LUT R2, R2, R21, RZ, 0x3c, !PT ;  /* 0x0000001502026212 */ /* 0x000fe400078e3cff */
[----:B------:R-:W-:Y:S02]  /*07b0*/  @P0 LOP3.LUT R4, R4, R23, RZ, 0x3c, !PT ;  /* 0x0000001704040212 */ /* 0x000fe400078e3cff */
[----:B------:R-:W-:Y:S02]  /*07c0*/  @P0 LOP3.LUT R2, R2, R25, RZ, 0x3c, !PT ;  /* 0x0000001902020212 */ /* 0x000fe400078e3cff */
[----:B--2---:R-:W-:Y:S02]  /*07d0*/  @P6 LOP3.LUT R5, R5, R18, RZ, 0x3c, !PT ;  /* 0x0000001205056212 */ /* 0x004fe400078e3cff */
[----:B---3--:R-:W-:-:S02]  /*07e0*/  @P6 LOP3.LUT R3, R3, R20, RZ, 0x3c, !PT ;  /* 0x0000001403036212 */ /* 0x008fc400078e3cff */
[----:B----4-:R-:W-:Y:S02]  /*07f0*/  @P0 LOP3.LUT R5, R5, R22, RZ, 0x3c, !PT ;  /* 0x0000001605050212 */ /* 0x010fe400078e3cff */
[----:B------:R-:W-:Y:S02]  /*0800*/  @P0 LOP3.LUT R3, R3, R26, RZ, 0x3c, !PT ;  /* 0x0000001a03030212 */ /* 0x000fe400078e3cff */
[----:B------:R-:W-:-:S13]  /*0810*/  R2P PR, R24.B1, 0x7f ;  /* 0x0000007f18007804 */ /* 0x000fda0000001000 */
[----:B------:R-:W2:Y:S04]  /*0820*/  @P0 LDG.E R18, desc[UR4][R10.64+0xa0] ;  /* 0x0000a0040a120981 */ /* 0x000ea8000c1e1900 */
[----:B------:R-:W3:Y:S04]  /*0830*/  @P1 LDG.E R22, desc[UR4][R10.64+0xb4] ;  /* 0x0000b4040a161981 */ /* 0x000ee8000c1e1900 */
[----:B------:R-:W4:Y:S04]  /*0840*/  @P2 LDG.E R26, desc[UR4][R10.64+0xc8] ;  /* 0x0000c8040a1a2981 */ /* 0x000f28000c1e1900 */
[----:B------:R-:W4:Y:S04]  /*0850*/  @P3 LDG.E R28, desc[UR4][R10.64+0xdc] ;  /* 0x0000dc040a1c3981 */ /* 0x000f28000c1e1900 */
[----:B------:R-:W4:Y:S04]  /*0860*/  @P0 LDG.E R23, desc[UR4][R10.64+0xa4] ;  /* 0x0000a4040a170981 */ /* 0x000f28000c1e1900 */
[----:B------:R-:W4:Y:S04]  /*0870*/  @P0 LDG.E R20, desc[UR4][R10.64+0xa8] ;  /* 0x0000a8040a140981 */ /* 0x000f28000c1e1900 */
[----:B------:R-:W4:Y:S04]  /*0880*/  @P4 LDG.E R25, desc[UR4][R10.64+0xf0] ;  /* 0x0000f0040a194981 */ /* 0x000f28000c1e1900 */
        /* <DEDUP_REMOVED lines=21> */
[----:B------:R-:W-:Y:S02]  /*09e0*/  LOP3.LUT P0, RZ, R24, 0x8000, RZ, 0xc0, !PT ;  /* 0x0000800018ff7812 */ /* 0x000fe4000780c0ff */
[----:B----4-:R-:W-:Y:S01]  /*09f0*/  @P5 LOP3.LUT R15, R15, R26, RZ, 0x3c, !PT ;  /* 0x0000001a0f0f5212 */ /* 0x010fe200078e3cff */
[----:B------:R-:W4:Y:S04]  /*0a00*/  @P3 LDG.E R24, desc[UR4][R10.64+0xe4] ;  /* 0x0000e4040a183981 */ /* 0x000f28000c1e1900 */
[----:B------:R-:W2:Y:S01]  /*0a10*/  @P6 LDG.E R26, desc[UR4][R10.64+0x118] ;  /* 0x000118040a1a6981 */ /* 0x000ea2000c1e1900 */
        /* <DEDUP_REMOVED lines=8> */
[----:B---3--:R-:W-:-:S03]  /*0aa0*/  @P2 LOP3.LUT R3, R3, R22, RZ, 0x3c, !PT ;  /* 0x0000001603032212 */ /* 0x008fc600078e3cff */
[----:B------:R-:W3:Y:S01]  /*0ab0*/  @P4 LDG.E R22, desc[UR4][R10.64+0x100] ;  /* 0x000100040a164981 */ /* 0x000ee2000c1e1900 */
[----:B--2---:R-:W-:-:S03]  /*0ac0*/  @P6 LOP3.LUT R15, R15, R26, RZ, 0x3c, !PT ;  /* 0x0000001a0f0f6212 */ /* 0x004fc600078e3cff */
[----:B------:R-:W2:Y:S01]  /*0ad0*/  @P0 LDG.E R26, desc[UR4][R10.64+0x12c] ;  /* 0x00012c040a1a0981 */ /* 0x000ea2000c1e1900 */
[----:B----4-:R-:W-:-:S03]  /*0ae0*/  @P2 LOP3.LUT R2, R2, R23, RZ, 0x3c, !PT ;  /* 0x0000001702022212 */ /* 0x010fc600078e3cff */
[----:B------:R-:W4:Y:S01]  /*0af0*/  @P4 LDG.E R23, desc[UR4][R10.64+0xfc] ;  /* 0x0000fc040a174981 */ /* 0x000f22000c1e1900 */
[----:B------:R-:W-:-:S03]  /*0b00*/  @P2 LOP3.LUT R5, R5, R20, RZ, 0x3c, !PT ;  /* 0x0000001405052212 */ /* 0x000fc600078e3cff */
[----:B------:R-:W4:Y:S01]  /*0b10*/  @P4 LDG.E R20, desc[UR4][R10.64+0xf8] ;  /* 0x0000f8040a144981 */ /* 0x000f22000c1e1900 */
[----:B------:R-:W-:Y:S02]  /*0b20*/  @P3 LOP3.LUT R2, R2, R27, RZ, 0x3c, !PT ;  /* 0x0000001b02023212 */ /* 0x000fe400078e3cff */
[----:B------:R-:W-:Y:S01]  /*0b30*/  @P3 LOP3.LUT R4, R4, R25, RZ, 0x3c, !PT ;  /* 0x0000001904043212 */ /* 0x000fe200078e3cff */
[----:B------:R-:W4:Y:S01]  /*0b40*/  @P5 LDG.E R27, desc[UR4][R10.64+0x110] ;  /* 0x000110040a1b5981 */ /* 0x000f22000c1e1900 */
[----:B------:R-:W-:-:S03]  /*0b50*/  @P3 LOP3.LUT R5, R5, R24, RZ, 0x3c, !PT ;  /* 0x0000001805053212 */ /* 0x000fc600078e3cff */
[----:B------:R-:W4:Y:S04]  /*0b60*/  @P5 LDG.E R25, desc[UR4][R10.64+0x108] ;  /* 0x000108040a195981 */ /* 0x000f28000c1e1900 */
        /* <DEDUP_REMOVED lines=19> */
[----:B------:R-:W-:-:S05]  /*0ca0*/  VIADD R19, R19, 0x10 ;  /* 0x0000001013137836 */ /* 0x000fca0000000000 */
[----:B------:R-:W-:Y:S02]  /*0cb0*/  ISETP.NE.AND P1, PT, R19, 0x20, PT ;  /* 0x000000201300780c */ /* 0x000fe40003f25270 */
[----:B------:R-:W-:Y:S02]  /*0cc0*/  @P5 LOP3.LUT R3, R3, R18, RZ, 0x3c, !PT ;  /* 0x0000001203035212 */ /* 0x000fe400078e3cff */
[----:B------:R-:W-:Y:S02]  /*0cd0*/  @P6 LOP3.LUT R4, R4, R21, RZ, 0x3c, !PT ;  /* 0x0000001504046212 */ /* 0x000fe400078e3cff */
[----:B---3--:R-:W-:-:S04]  /*0ce0*/  @P6 LOP3.LUT R3, R3, R22, RZ, 0x3c, !PT ;  /* 0x0000001603036212 */ /* 0x008fc800078e3cff */
[----:B--2---:R-:W-:Y:S02]  /*0cf0*/  @P0 LOP3.LUT R3, R3, R26, RZ, 0x3c, !PT ;  /* 0x0000001a03030212 */ /* 0x004fe400078e3cff */
[----:B----4-:R-:W-:Y:S02]  /*0d00*/  @P6 LOP3.LUT R2, R2, R23, RZ, 0x3c, !PT ;  /* 0x0000001702026212 */ /* 0x010fe400078e3cff */
[----:B------:R-:W-:Y:S02]  /*0d10*/  @P6 LOP3.LUT R5, R5, R20, RZ, 0x3c, !PT ;  /* 0x0000001405056212 */ /* 0x000fe400078e3cff */
[----:B------:R-:W-:Y:S02]  /*0d20*/  @P0 LOP3.LUT R2, R2, R27, RZ, 0x3c, !PT ;  /* 0x0000001b02020212 */ /* 0x000fe400078e3cff */
[----:B------:R-:W-:Y:S02]  /*0d30*/  @P0 LOP3.LUT R4, R4, R25, RZ, 0x3c, !PT ;  /* 0x0000001904040212 */ /* 0x000fe400078e3cff */
[----:B------:R-:W-:Y:S01]  /*0d40*/  @P0 LOP3.LUT R5, R5, R24, RZ, 0x3c, !PT ;  /* 0x0000001805050212 */ /* 0x000fe200078e3cff */
[----:B------:R-:W-:Y:S06]  /*0d50*/  @P1 BRA `(.L_x_38) ;  /* 0xfffffff400481947 */ /* 0x000fec000383ffff */
[----:B------:R-:W-:-:S05]  /*0d60*/  VIADD R17, R17, 0x1 ;  /* 0x0000000111117836 */ /* 0x000fca0000000000 */
[----:B------:R-:W-:-:S13]  /*0d70*/  ISETP.NE.AND P0, PT, R17, 0x5, PT ;  /* 0x000000051100780c */ /* 0x000fda0003f05270 */
[----:B------:R-:W-:Y:S05]  /*0d80*/  @P0 BRA `(.L_x_39) ;  /* 0xfffffff400300947 */ /* 0x000fea000383ffff */
[----:B------:R0:W-:Y:S01]  /*0d90*/  STG.E.64 desc[UR4][R6.64+0x8], R4 ;  /* 0x0000080406007986 */ /* 0x0001e2000c101b04 */
[----:B------:R-:W-:Y:S01]  /*0da0*/  VIADD R14, R14, 0x1 ;  /* 0x000000010e0e7836 */ /* 0x000fe20000000000 */
[----:B------:R-:W-:Y:S02]  /*0db0*/  LOP3.LUT R11, R13, 0x3, RZ, 0xc0, !PT ;  /* 0x000000030d0b7812 */ /* 0x000fe400078ec0ff */
[----:B------:R0:W-:Y:S02]  /*0dc0*/  STG.E.64 desc[UR4][R6.64+0x10], R2 ;  /* 0x0000100206007986 */ /* 0x0001e4000c101b04 */
[----:B------:R-:W-:Y:S02]  /*0dd0*/  ISETP.GE.U32.AND P0, PT, R14, R11, PT ;  /* 0x0000000b0e00720c */ /* 0x000fe40003f06070 */
[----:B------:R0:W-:Y:S11]  /*0de0*/  STG.E desc[UR4][R6.64+0x4], R15 ;  /* 0x0000040f06007986 */ /* 0x0001f6000c101904 */
[----:B------:R-:W-:Y:S05]  /*0df0*/  @!P0 BRA `(.L_x_40) ;  /* 0xfffffff400048947 */ /* 0x000fea000383ffff */
.L_x_37:
[----:B------:R-:W-:Y:S05]  /*0e00*/  BSYNC.RECONVERGENT B1 ;  /* 0x0000000000017941 */ /* 0x000fea0003800200 */
.L_x_36:
[C---:B------:R-:W-:Y:S01]  /*0e10*/  ISETP.GT.U32.AND P0, PT, R13.reuse, 0x3, PT ;  /* 0x000000030d00780c */ /* 0x040fe20003f04070 */
[----:B------:R-:W-:Y:S01]  /*0e20*/  VIADD R12, R12, 0x1 ;  /* 0x000000010c0c7836 */ /* 0x000fe20000000000 */
[--C-:B------:R-:W-:Y:S02]  /*0e30*/  SHF.R.U64 R13, R13, 0x2, R0.reuse ;  /* 0x000000020d0d7819 */ /* 0x100fe40000001200 */
[----:B------:R-:W-:Y:S02]  /*0e40*/  ISETP.GT.U32.AND.EX P0, PT, R0, RZ, PT, P0 ;  /* 0x000000ff0000720c */ /* 0x000fe40003f04100 */
[----:B------:R-:W-:-:S11]  /*0e50*/  SHF.R.U32.HI R0, RZ, 0x2, R0 ;  /* 0x00000002ff007819 */ /* 0x000fd60000011600 */
[----:B------:R-:W-:Y:S05]  /*0e60*/  @P0 BRA `(.L_x_41) ;  /* 0xfffffff000c80947 */ /* 0x000fea000383ffff */
.L_x_35:
[----:B------:R-:W-:Y:S05]  /*0e70*/  BSYNC.RECONVERGENT B0 ;  /* 0x0000000000007941 */ /* 0x000fea0003800200 */
.L_x_34:
[----:B------:R-:W-:Y:S04]  /*0e80*/  STG.E.64 desc[UR4][R6.64+0x18], RZ ;  /* 0x000018ff06007986 */ /* 0x000fe8000c101b04 */
[----:B------:R-:W-:Y:S04]  /*0e90*/  STG.E desc[UR4][R6.64+0x20], RZ ;  /* 0x000020ff06007986 */ /* 0x000fe8000c101904 */
[----:B------:R-:W-:Y:S01]  /*0ea0*/  STG.E.64 desc[UR4][R6.64+0x28], RZ ;  /* 0x000028ff06007986 */ /* 0x000fe2000c101b04 */
[----:B------:R-:W-:Y:S05]  /*0eb0*/  EXIT ;  /* 0x000000000000794d */ /* 0x000fea0003800000 */
.L_x_42:
        /* <DEDUP_REMOVED lines=12> */
.L_x_57:


//--------------------- .text._Z15SumWithinBlocksiPKdPd --------------------------
	.section	.text._Z15SumWithinBlocksiPKdPd,"ax",@progbits
	.align	128
        .global         _Z15SumWithinBlocksiPKdPd
        .type           _Z15SumWithinBlocksiPKdPd,@function
        .size           _Z15SumWithinBlocksiPKdPd,(.L_x_58 - _Z15SumWithinBlocksiPKdPd)
        .other          _Z15SumWithinBlocksiPKdPd,@"STO_CUDA_ENTRY STV_DEFAULT"
_Z15SumWithinBlocksiPKdPd:
.text._Z15SumWithinBlocksiPKdPd:
[----:B------:R-:W-:Y:S01]  /*0000*/  LDC R1, c[0x0][0x37c] ;  /* 0x0000df00ff017b82 */ /* 0x000fe20000000800 */
[----:B------:R-:W0:Y:S01]  /*0010*/  S2R R2, SR_CTAID.X ;  /* 0x0000000000027919 */ /* 0x000e220000002500 */
[----:B------:R-:W0:Y:S06]  /*0020*/  LDCU UR8, c[0x0][0x360] ;  /* 0x00006c00ff0877ac */ /* 0x000e2c0008000800 */
[----:B------:R-:W1:Y:S01]  /*0030*/  LDC R5, c[0x0][0x370] ;  /* 0x0000dc00ff057b82 */ /* 0x000e620000000800 */
[----:B------:R-:W-:Y:S01]  /*0040*/  BSSY.RECONVERGENT B0, `(.L_x_43) ;  /* 0x0000045000007945 */ /* 0x000fe20003800200 */
[----:B------:R-:W0:Y:S01]  /*0050*/  S2R R3, SR_TID.X ;  /* 0x0000000000037919 */ /* 0x000e220000002100 */
[----:B------:R-:W2:Y:S01]  /*0060*/  LDCU UR4, c[0x0][0x380] ;  /* 0x00007000ff0477ac */ /* 0x000ea20008000800 */
[----:B------:R-:W-:Y:S01]  /*0070*/  CS2R R6, SRZ ;  /* 0x0000000000067805 */ /* 0x000fe2000001ff00 */
[----:B------:R-:W3:Y:S01]  /*0080*/  LDCU.64 UR6, c[0x0][0x358] ;  /* 0x00006b00ff0677ac */ /* 0x000ee20008000a00 */
[----:B0-----:R-:W-:-:S05]  /*0090*/  IMAD R0, R2, UR8, R3 ;  /* 0x0000000802007c24 */ /* 0x001fca000f8e0203 */
[----:B--2---:R-:W-:-:S13]  /*00a0*/  ISETP.GE.AND P0, PT, R0, UR4, PT ;  /* 0x0000000400007c0c */ /* 0x004fda000bf06270 */
[----:B-1-3--:R-:W-:Y:S05]  /*00b0*/  @P0 BRA `(.L_x_44) ;  /* 0x0000000000f40947 */ /* 0x00afea0003800000 */
[----:B------:R-:W-:Y:S01]  /*00c0*/  IMAD R5, R5, UR8, RZ ;  /* 0x0000000805057c24 */ /* 0x000fe2000f8e02ff */
[----:B------:R-:W-:Y:S03]  /*00d0*/  BSSY.RECONVERGENT B1, `(.L_x_45) ;  /* 0x000002a000017945 */ /* 0x000fe60003800200 */
[----:B------:R-:W0:Y:S01]  /*00e0*/  I2F.U32.RP R10, R5 ;  /* 0x00000005000a7306 */ /* 0x000e220000209000 */
[C---:B------:R-:W-:Y:S01]  /*00f0*/  IMAD.IADD R4, R5.reuse, 0x1, R0 ;  /* 0x0000000105047824 */ /* 0x040fe200078e0200 */
[----:B------:R-:W-:Y:S01]  /*0100*/  ISETP.NE.U32.AND P2, PT, R5, RZ, PT ;  /* 0x000000ff0500720c */ /* 0x000fe20003f45070 */
[----:B------:R-:W-:-:S03]  /*0110*/  IMAD.MOV R11, RZ, RZ, -R5 ;  /* 0x000000ffff0b7224 */ /* 0x000fc600078e0a05 */
[C---:B------:R-:W-:Y:S02]  /*0120*/  ISETP.GE.AND P0, PT, R4.reuse, UR4, PT ;  /* 0x0000000404007c0c */ /* 0x040fe4000bf06270 */
[----:B------:R-:W-:Y:S02]  /*0130*/  VIMNMX R9, PT, PT, R4, UR4, !PT ;  /* 0x0000000404097c48 */ /* 0x000fe4000ffe0100 */
[----:B------:R-:W-:-:S04]  /*0140*/  SEL R8, RZ, 0x1, P0 ;  /* 0x00000001ff087807 */ /* 0x000fc80000000000 */
[----:B------:R-:W-:Y:S01]  /*0150*/  IADD3 R4, PT, PT, R9, -R4, -R8 ;  /* 0x8000000409047210 */ /* 0x000fe20007ffe808 */
[----:B0-----:R-:W0:Y:S02]  /*0160*/  MUFU.RCP R10, R10 ;  /* 0x0000000a000a7308 */ /* 0x001e240000001000 */
[----:B0-----:R-:W-:-:S06]  /*0170*/  VIADD R6, R10, 0xffffffe ;  /* 0x0ffffffe0a067836 */ /* 0x001fcc0000000000 */
[----:B------:R0:W1:Y:S02]  /*0180*/  F2I.FTZ.U32.TRUNC.NTZ R7, R6 ;  /* 0x0000000600077305 */ /* 0x000064000021f000 */
[----:B0-----:R-:W-:Y:S02]  /*0190*/  IMAD.MOV.U32 R6, RZ, RZ, RZ ;  /* 0x000000ffff067224 */ /* 0x001fe400078e00ff */
[----:B-1----:R-:W-:-:S04]  /*01a0*/  IMAD R11, R11, R7, RZ ;  /* 0x000000070b0b7224 */ /* 0x002fc800078e02ff */
[----:B------:R-:W-:-:S06]  /*01b0*/  IMAD.HI.U32 R7, R7, R11, R6 ;  /* 0x0000000b07077227 */ /* 0x000fcc00078e0006 */
[----:B------:R-:W-:-:S05]  /*01c0*/  IMAD.HI.U32 R7, R7, R4, RZ ;  /* 0x0000000407077227 */ /* 0x000fca00078e00ff */
[----:B------:R-:W-:-:S05]  /*01d0*/  IADD3 R6, PT, PT, -R7, RZ, RZ ;  /* 0x000000ff07067210 */ /* 0x000fca0007ffe1ff */
[----:B------:R-:W-:-:S05]  /*01e0*/  IMAD R4, R5, R6, R4 ;  /* 0x0000000605047224 */ /* 0x000fca00078e0204 */
[----:B------:R-:W-:-:S13]  /*01f0*/  ISETP.GE.U32.AND P0, PT, R4, R5, PT ;  /* 0x000000050400720c */ /* 0x000fda0003f06070 */
[----:B------:R-:W-:Y:S02]  /*0200*/  @P0 IMAD.IADD R4, R4, 0x1, -R5 ;  /* 0x0000000104040824 */ /* 0x000fe400078e0a05 */
[----:B------:R-:W-:-:S03]  /*0210*/  @P0 VIADD R7, R7, 0x1 ;  /* 0x0000000107070836 */ /* 0x000fc60000000000 */
[----:B------:R-:W-:-:S13]  /*0220*/  ISETP.GE.U32.AND P1, PT, R4, R5, PT ;  /* 0x000000050400720c */ /* 0x000fda0003f26070 */
[----:B------:R-:W-:Y:S01]  /*0230*/  @P1 VIADD R7, R7, 0x1 ;  /* 0x0000000107071836 */ /* 0x000fe20000000000 */
[----:B------:R-:W-:-:S04]  /*0240*/  @!P2 LOP3.LUT R7, RZ, R5, RZ, 0x33, !PT ;  /* 0x00000005ff07a212 */ /* 0x000fc800078e33ff */
[----:B------:R-:W-:-:S04]  /*0250*/  IADD3 R4, PT, PT, R8, R7, RZ ;  /* 0x0000000708047210 */ /* 0x000fc80007ffe0ff */
[C---:B------:R-:W-:Y:S02]  /*0260*/  LOP3.LUT R6, R4.reuse, 0x3, RZ, 0xc0, !PT ;  /* 0x0000000304067812 */ /* 0x040fe400078ec0ff */
[----:B------:R-:W-:Y:S02]  /*0270*/  ISETP.GE.U32.AND P1, PT, R4, 0x3, PT ;  /* 0x000000030400780c */ /* 0x000fe40003f26070 */
[----:B------:R-:W-:Y:S02]  /*0280*/  ISETP.NE.AND P0, PT, R6, 0x3, PT ;  /* 0x000000030600780c */ /* 0x000fe40003f05270 */
[----:B------:R-:W-:-:S11]  /*0290*/  CS2R R6, SRZ ;  /* 0x0000000000067805 */ /* 0x000fd6000001ff00 */
[----:B------:R-:W-:Y:S05]  /*02a0*/  @!P0 BRA `(.L_x_46) ;  /* 0x0000000000308947 */ /* 0x000fea0003800000 */
[----:B------:R-:W0:Y:S01]  /*02b0*/  LDC.64 R10, c[0x0][0x388] ;  /* 0x0000e200ff0a7b82 */ /* 0x000e220000000a00 */
[----:B------:R-:W-:Y:S01]  /*02c0*/  VIADD R4, R4, 0x1 ;  /* 0x0000000104047836 */ /* 0x000fe20000000000 */
[----:B------:R-:W-:-:S04]  /*02d0*/  CS2R R6, SRZ ;  /* 0x0000000000067805 */ /* 0x000fc8000001ff00 */
[----:B------:R-:W-:-:S05]  /*02e0*/  LOP3.LUT R4, R4, 0x3, RZ, 0xc0, !PT ;  /* 0x0000000304047812 */ /* 0x000fca00078ec0ff */
[----:B------:R-:W-:-:S07]  /*02f0*/  IMAD.MOV R4, RZ, RZ, -R4 ;  /* 0x000000ffff047224 */ /* 0x000fce00078e0a04 */
.L_x_47:
[----:B0-----:R-:W-:-:S06]  /*0300*/  IMAD.WIDE R8, R0, 0x8, R10 ;  /* 0x0000000800087825 */ /* 0x001fcc00078e020a */
[----:B------:R-:W2:Y:S01]  /*0310*/  LDG.E.64 R8, desc[UR6][R8.64] ;  /* 0x0000000608087981 */ /* 0x000ea2000c1e1b00 */
[----:B------:R-:W-:Y:S01]  /*0320*/  VIADD R4, R4, 0x1 ;  /* 0x0000000104047836 */ /* 0x000fe20000000000 */
[----:B------:R-:W-:-:S04]  /*0330*/  IADD3 R0, PT, PT, R5, R0, RZ ;  /* 0x0000000005007210 */ /* 0x000fc80007ffe0ff */
[----:B------:R-:W-:Y:S01]  /*0340*/  ISETP.NE.AND P0, PT, R4, RZ, PT ;  /* 0x000000ff0400720c */ /* 0x000fe20003f05270 */
[----:B--2---:R-:W-:-:S12]  /*0350*/  DADD R6, R8, R6 ;  /* 0x0000000008067229 */ /* 0x004fd80000000006 */
[----:B------:R-:W-:Y:S05]  /*0360*/  @P0 BRA `(.L_x_47) ;  /* 0xfffffffc00e40947 */ /* 0x000fea000383ffff */
.L_x_46:
[----:B------:R-:W-:Y:S05]  /*0370*/  BSYNC.RECONVERGENT B1 ;  /* 0x0000000000017941 */ /* 0x000fea0003800200 */
.L_x_45:
[----:B------:R-:W-:Y:S05]  /*0380*/  @!P1 BRA `(.L_x_44) ;  /* 0x0000000000409947 */ /* 0x000fea0003800000 */
.L_x_48:
[----:B------:R-:W0:Y:S02]  /*0390*/  LDC.64 R8, c[0x0][0x388] ;  /* 0x0000e200ff087b82 */ /* 0x000e240000000a00 */
[----:B0-----:R-:W-:-:S05]  /*03a0*/  IMAD.WIDE R20, R0, 0x8, R8 ;  /* 0x0000000800147825 */ /* 0x001fca00078e0208 */
[----:B------:R-:W2:Y:S01]  /*03b0*/  LDG.E.64 R8, desc[UR6][R20.64] ;  /* 0x0000000614087981 */ /* 0x000ea2000c1e1b00 */
[----:B------:R-:W-:-:S05]  /*03c0*/  IMAD.WIDE R10, R5, 0x8, R20 ;  /* 0x00000008050a7825 */ /* 0x000fca00078e0214 */
[----:B------:R-:W3:Y:S01]  /*03d0*/  LDG.E.64 R12, desc[UR6][R10.64] ;  /* 0x000000060a0c7981 */ /* 0x000ee2000c1e1b00 */
[----:B------:R-:W-:-:S05]  /*03e0*/  IMAD.WIDE R14, R5, 0x8, R10 ;  /* 0x00000008050e7825 */ /* 0x000fca00078e020a */
[----:B------:R-:W4:Y:S01]  /*03f0*/  LDG.E.64 R16, desc[UR6][R14.64] ;  /* 0x000000060e107981 */ /* 0x000f22000c1e1b00 */
[----:B------:R-:W-:-:S06]  /*0400*/  IMAD.WIDE R18, R5, 0x8, R14 ;  /* 0x0000000805127825 */ /* 0x000fcc00078e020e */
[----:B------:R-:W5:Y:S01]  /*0410*/  LDG.E.64 R18, desc[UR6][R18.64] ;  /* 0x0000000612127981 */ /* 0x000f62000c1e1b00 */
[----:B------:R-:W-:-:S05]  /*0420*/  IMAD R0, R5, 0x4, R0 ;  /* 0x0000000405007824 */ /* 0x000fca00078e0200 */
[----:B------:R-:W-:Y:S01]  /*0430*/  ISETP.GE.AND P0, PT, R0, UR4, PT ;  /* 0x0000000400007c0c */ /* 0x000fe2000bf06270 */
[----:B--2---:R-:W-:-:S08]  /*0440*/  DADD R8, R8, R6 ;  /* 0x0000000008087229 */ /* 0x004fd00000000006 */
[----:B---3--:R-:W-:-:S08]  /*0450*/  DADD R8, R8, R12 ;  /* 0x0000000008087229 */ /* 0x008fd0000000000c */
[----:B----4-:R-:W-:-:S08]  /*0460*/  DADD R8, R8, R16 ;  /* 0x0000000008087229 */ /* 0x010fd00000000010 */
[----:B-----5:R-:W-:Y:S01]  /*0470*/  DADD R6, R8, R18 ;  /* 0x0000000008067229 */ /* 0x020fe20000000012 */
[----:B------:R-:W-:Y:S10]  /*0480*/  @!P0 BRA `(.L_x_48) ;  /* 0xfffffffc00c08947 */ /* 0x000ff4000383ffff */
.L_x_44:
[----:B------:R-:W-:Y:S05]  /*0490*/  BSYNC.RECONVERGENT B0 ;  /* 0x0000000000007941 */ /* 0x000fea0003800200 */
.L_x_43:
[----:B------:R-:W0:Y:S01]  /*04a0*/  S2UR UR5, SR_CgaCtaId ;  /* 0x00000000000579c3 */ /* 0x000e220000008800 */
[----:B------:R-:W-:Y:S01]  /*04b0*/  UMOV UR4, 0x400 ;  /* 0x0000040000047882 */ /* 0x000fe20000000000 */
[----:B------:R-:W-:Y:S01]  /*04c0*/  ISETP.NE.AND P1, PT, R3, RZ, PT ;  /* 0x000000ff0300720c */ /* 0x000fe20003f25270 */
[----:B0-----:R-:W-:Y:S02]  /*04d0*/  ULEA UR4, UR5, UR4, 0x18 ;  /* 0x0000000405047291 */ /* 0x001fe4000f8ec0ff */
[----:B------:R-:W-:-:S04]  /*04e0*/  UIADD3 UR5, UPT, UPT, UR8, -0x1, URZ ;  /* 0xffffffff08057890 */ /* 0x000fc8000fffe0ff */
[----:B------:R-:W-:Y:S01]  /*04f0*/  LEA R9, R3, UR4, 0x3 ;  /* 0x0000000403097c11 */ /* 0x000fe2000f8e18ff */
[----:B------:R-:W-:-:S04]  /*0500*/  UISETP.NE.AND UP0, UPT, UR5, URZ, UPT ;  /* 0x000000ff0500728c */ /* 0x000fc8000bf05270 */
[----:B------:R0:W-:Y:S01]  /*0510*/  STS.64 [R9], R6 ;  /* 0x0000000609007388 */ /* 0x0001e20000000a00 */
[----:B------:R-:W-:Y:S06]  /*0520*/  BAR.SYNC.DEFER_BLOCKING 0x0 ;  /* 0x0000000000007b1d */ /* 0x000fec0000010000 */
[----:B------:R-:W-:Y:S05]  /*0530*/  BRA.U !UP0, `(.L_x_49) ;  /* 0x00000001084c7547 */ /* 0x000fea000b800000 */
[----:B------:R-:W-:Y:S01]  /*0540*/  UFLO.U32 UR5, UR5 ;  /* 0x00000005000572bd */ /* 0x000fe200080e0000 */
[----:B------:R-:W-:-:S03]  /*0550*/  UMOV UR4, 0x1 ;  /* 0x0000000100047882 */ /* 0x000fc60000000000 */
[----:B------:R-:W-:-:S04]  /*0560*/  UIADD3 UR5, UPT, UPT, -UR5, 0x1f, URZ ;  /* 0x0000001f05057890 */ /* 0x000fc8000fffe1ff */
[----:B------:R-:W-:-:S04]  /*0570*/  UIADD3 UR5, UPT, UPT, -UR5, 0x20, URZ ;  /* 0x0000002005057890 */ /* 0x000fc8000fffe1ff */
[----:B------:R-:W-:-:S06]  /*0580*/  USHF.L.U32 UR5, UR4, UR5, URZ ;  /* 0x0000000504057299 */ /* 0x000fcc00080006ff */
[----:B------:R-:W-:-:S07]  /*0590*/  IMAD.U32 R0, RZ, RZ, UR5 ;  /* 0x00000005ff007e24 */ /* 0x000fce000f8e00ff */
.L_x_50:
[----:B------:R-:W-:-:S05]  /*05a0*/  SHF.R.U32.HI R10, RZ, 0x1, R0 ;  /* 0x00000001ff0a7819 */ /* 0x000fca0000011600 */
[----:B------:R-:W-:-:S05]  /*05b0*/  IMAD.IADD R4, R10, 0x1, R3 ;  /* 0x000000010a047824 */ /* 0x000fca00078e0203 */
[----:B------:R-:W-:-:S04]  /*05c0*/  ISETP.GE.U32.AND P0, PT, R4, UR8, PT ;  /* 0x0000000804007c0c */ /* 0x000fc8000bf06070 */
[----:B------:R-:W-:-:S13]  /*05d0*/  ISETP.GE.U32.OR P0, PT, R3, R10, P0 ;  /* 0x0000000a0300720c */ /* 0x000fda0000706470 */
[----:B------:R-:W-:Y:S01]  /*05e0*/  @!P0 LEA R8, R10, R9, 0x3 ;  /* 0x000000090a088211 */ /* 0x000fe200078e18ff */
[----:B0-----:R-:W-:Y:S04]  /*05f0*/  @!P0 LDS.64 R6, [R9] ;  /* 0x0000000009068984 */ /* 0x001fe80000000a00 */
[----:B------:R-:W0:Y:S02]  /*0600*/  @!P0 LDS.64 R4, [R8] ;  /* 0x0000000008048984 */ /* 0x000e240000000a00 */
[----:B0-----:R-:W-:-:S07]  /*0610*/  @!P0 DADD R4, R4, R6 ;  /* 0x0000000004048229 */ /* 0x001fce0000000006 */
[----:B------:R1:W-:Y:S01]  /*0620*/  @!P0 STS.64 [R9], R4 ;  /* 0x0000000409008388 */ /* 0x0003e20000000a00 */
[----:B------:R-:W-:Y:S01]  /*0630*/  BAR.SYNC.DEFER_BLOCKING 0x0 ;  /* 0x0000000000007b1d */ /* 0x000fe20000010000 */
[----:B------:R-:W-:Y:S01]  /*0640*/  ISETP.GT.U32.AND P0, PT, R0, 0x3, PT ;  /* 0x000000030000780c */ /* 0x000fe20003f04070 */
[----:B------:R-:W-:-:S12]  /*0650*/  IMAD.MOV.U32 R0, RZ, RZ, R10 ;  /* 0x000000ffff007224 */ /* 0x000fd800078e000a */
[----:B-1----:R-:W-:Y:S05]  /*0660*/  @P0 BRA `(.L_x_50) ;  /* 0xfffffffc00cc0947 */ /* 0x002fea000383ffff */
.L_x_49:
[----:B------:R-:W-:Y:S05]  /*0670*/  @P1 EXIT ;  /* 0x000000000000194d */ /* 0x000fea0003800000 */
[----:B------:R-:W1:Y:S01]  /*0680*/  S2UR UR5, SR_CgaCtaId ;  /* 0x00000000000579c3 */ /* 0x000e620000008800 */
[----:B------:R-:W-:-:S07]  /*0690*/  UMOV UR4, 0x400 ;  /* 0x0000040000047882 */ /* 0x000fce0000000000 */
[----:B0-----:R-:W0:Y:S01]  /*06a0*/  LDC.64 R6, c[0x0][0x390] ;  /* 0x0000e400ff067b82 */ /* 0x001e220000000a00 */
[----:B-1----:R-:W-:Y:S01]  /*06b0*/  ULEA UR4, UR5, UR4, 0x18 ;  /* 0x0000000405047291 */ /* 0x002fe2000f8ec0ff */
[----:B0-----:R-:W-:-:S08]  /*06c0*/  IMAD.WIDE.U32 R2, R2, 0x8, R6 ;  /* 0x0000000802027825 */ /* 0x001fd000078e0006 */
[----:B------:R-:W0:Y:S04]  /*06d0*/  LDS.64 R4, [UR4] ;  /* 0x00000004ff047984 */ /* 0x000e280008000a00 */
[----:B0-----:R-:W-:Y:S01]  /*06e0*/  STG.E.64 desc[UR6][R2.64], R4 ;  /* 0x0000000402007986 */ /* 0x001fe2000c101b06 */
[----:B------:R-:W-:Y:S05]  /*06f0*/  EXIT ;  /* 0x000000000000794d */ /* 0x000fea0003800000 */
.L_x_51:
        /* <DEDUP_REMOVED lines=16> */
.L_x_58:


//--------------------- .nv.global.init           --------------------------
	.section	.nv.global.init,"aw",@progbits
	.align	4
.nv.global.init:
	.type		mrg32k3aM1SubSeq,@object
	.size		mrg32k3aM1SubSeq,(mrg32k3aM2SubSeq - mrg32k3aM1SubSeq)
mrg32k3aM1SubSeq:
        /*0000*/ 	.byte	0x0b, 0xcc, 0xee, 0x04, 0x73, 0x29, 0x8b, 0x6f, 0xf6, 0x53, 0x03, 0xf6, 0x23, 0xf6, 0xea, 0xda
        /* <DEDUP_REMOVED lines=125> */
	.type		mrg32k3aM2SubSeq,@object
	.size		mrg32k3aM2SubSeq,(mrg32k3aM1 - mrg32k3aM2SubSeq)
mrg32k3aM2SubSeq:
        /* <DEDUP_REMOVED lines=126> */
	.type		mrg32k3aM1,@object
	.size		mrg32k3aM1,(mrg32k3aM1Seq - mrg32k3aM1)
mrg32k3aM1:
        /* <DEDUP_REMOVED lines=144> */
	.type		mrg32k3aM1Seq,@object
	.size		mrg32k3aM1Seq,(mrg32k3aM2 - mrg32k3aM1Seq)
mrg32k3aM1Seq:
        /* <DEDUP_REMOVED lines=144> */
	.type		mrg32k3aM2,@object
	.size		mrg32k3aM2,(mrg32k3aM2Seq - mrg32k3aM2)
mrg32k3aM2:
        /* <DEDUP_REMOVED lines=144> */
	.type		mrg32k3aM2Seq,@object
	.size		mrg32k3aM2Seq,(precalc_xorwow_matrix - mrg32k3aM2Seq)
mrg32k3aM2Seq:
        /* <DEDUP_REMOVED lines=144> */
	.type		precalc_xorwow_matrix,@object
	.size		precalc_xorwow_matrix,(precalc_xorwow_offset_matrix - precalc_xorwow_matrix)
precalc_xorwow_matrix:
        /* <DEDUP_REMOVED lines=6400> */
	.type		precalc_xorwow_offset_matrix,@object
	.size		precalc_xorwow_offset_matrix,(.L_1 - precalc_xorwow_offset_matrix)
precalc_xorwow_offset_matrix:
        /* <DEDUP_REMOVED lines=6400> */
.L_1:


//--------------------- .nv.shared.reserved.0     --------------------------
	.section	.nv.shared.reserved.0,"aw",@nobits
	.weak		__nv_reservedSMEM_offset_0_alias
	.size		__nv_reservedSMEM_offset_0_alias, 0, 64
	.other		__nv_reservedSMEM_offset_0_alias,@"STO_CUDA_RESERVED_SHARED STV_DEFAULT"
__nv_reservedSMEM_offset_0_alias:
	.zero		0
	.zero		64


//--------------------- .nv.shared._Z15SumWithinBlocksiPKdPd --------------------------
	.section	.nv.shared._Z15SumWithinBlocksiPKdPd,"aw",@nobits
	.sectionflags	@""
	.align	8
.nv.shared._Z15SumWithinBlocksiPKdPd:
	.zero		17408


//--------------------- .nv.constant0._Z9propagateiiPdS_S_S_S_S_S_S_P17curandStateXORWOW --------------------------
	.section	.nv.constant0._Z9propagateiiPdS_S_S_S_S_S_S_P17curandStateXORWOW,"a",@progbits
	.sectionflags	@""
	.align	4
.nv.constant0._Z9propagateiiPdS_S_S_S_S_S_S_P17curandStateXORWOW:
	.zero		976


//--------------------- .nv.constant0._Z10initializeiPdS_S_S_S_S_S_P17curandStateXORWOW --------------------------
	.section	.nv.constant0._Z10initializeiPdS_S_S_S_S_S_P17curandStateXORWOW,"a",@progbits
	.sectionflags	@""
	.align	4
.nv.constant0._Z10initializeiPdS_S_S_S_S_S_P17curandStateXORWOW:
	.zero		968


//--------------------- .nv.constant0._Z10zero_statsiPd --------------------------
	.section	.nv.constant0._Z10zero_statsiPd,"a",@progbits
	.sectionflags	@""
	.align	4
.nv.constant0._Z10zero_statsiPd:
	.zero		912


//--------------------- .nv.constant0._Z7initranjP17curandStateXORWOW --------------------------
	.section	.nv.constant0._Z7initranjP17curandStateXORWOW,"a",@progbits
	.sectionflags	@""
	.align	4
.nv.constant0._Z7initranjP17curandStateXORWOW:
	.zero		912


//--------------------- .nv.constant0._Z15SumWithinBlocksiPKdPd --------------------------
	.section	.nv.constant0._Z15SumWithinBlocksiPKdPd,"a",@progbits
	.sectionflags	@""
	.align	4
.nv.constant0._Z15SumWithinBlocksiPKdPd:
	.zero		920


//--------------------- SYMBOLS --------------------------

	.type		.nv.reservedSmem.offset0,@object
	.size		.nv.reservedSmem.offset0,0x4
	.type		.nv.reservedSmem.cap,@object
	.size		.nv.reservedSmem.cap,0x4
